//
// Generated by NVIDIA NVVM Compiler
//
// Compiler Build ID: CL-36424714
// Cuda compilation tools, release 13.0, V13.0.88
// Based on NVVM 20.0.0
//

.version 9.0
.target sm_100
.address_size 64

	// .globl	_Z15flush_boolArrayPbi
.global .align 4 .b8 precalc_xorwow_matrix[102400];
.global .align 4 .b8 precalc_xorwow_offset_matrix[102400];
.global .align 4 .b8 mrg32k3aM1[2304];
.global .align 4 .b8 mrg32k3aM2[2304];
.global .align 4 .b8 mrg32k3aM1SubSeq[2016];
.global .align 4 .b8 mrg32k3aM2SubSeq[2016];
.global .align 4 .b8 mrg32k3aM1Seq[2304];
.global .align 4 .b8 mrg32k3aM2Seq[2304];
.const .align 8 .b8 __cr_lgamma_table[72];
.global .align 1 .b8 _ZN34_INTERNAL_50c043e6_4_k_cu_73c0d4154cuda3std3__45__cpo5beginE[1];
.global .align 1 .b8 _ZN34_INTERNAL_50c043e6_4_k_cu_73c0d4154cuda3std3__45__cpo3endE[1];
.global .align 1 .b8 _ZN34_INTERNAL_50c043e6_4_k_cu_73c0d4154cuda3std3__45__cpo6cbeginE[1];
.global .align 1 .b8 _ZN34_INTERNAL_50c043e6_4_k_cu_73c0d4154cuda3std3__45__cpo4cendE[1];
.global .align 1 .b8 _ZN34_INTERNAL_50c043e6_4_k_cu_73c0d4154cuda3std3__45__cpo6rbeginE[1];
.global .align 1 .b8 _ZN34_INTERNAL_50c043e6_4_k_cu_73c0d4154cuda3std3__45__cpo4rendE[1];
.global .align 1 .b8 _ZN34_INTERNAL_50c043e6_4_k_cu_73c0d4154cuda3std3__45__cpo7crbeginE[1];
.global .align 1 .b8 _ZN34_INTERNAL_50c043e6_4_k_cu_73c0d4154cuda3std3__45__cpo5crendE[1];
.global .align 1 .b8 _ZN34_INTERNAL_50c043e6_4_k_cu_73c0d4154cuda3std3__436_GLOBAL__N__50c043e6_4_k_cu_73c0d4156ignoreE[1];
.global .align 1 .b8 _ZN34_INTERNAL_50c043e6_4_k_cu_73c0d4154cuda3std3__419piecewise_constructE[1];
.global .align 1 .b8 _ZN34_INTERNAL_50c043e6_4_k_cu_73c0d4154cuda3std3__48in_placeE[1];
.global .align 1 .b8 _ZN34_INTERNAL_50c043e6_4_k_cu_73c0d4154cuda3std3__420unreachable_sentinelE[1];
.global .align 1 .b8 _ZN34_INTERNAL_50c043e6_4_k_cu_73c0d4154cuda3std3__47nulloptE[1];
.global .align 1 .b8 _ZN34_INTERNAL_50c043e6_4_k_cu_73c0d4154cuda3std3__48unexpectE[1];
.global .align 1 .b8 _ZN34_INTERNAL_50c043e6_4_k_cu_73c0d4154cuda3std6ranges3__45__cpo4swapE[1];
.global .align 1 .b8 _ZN34_INTERNAL_50c043e6_4_k_cu_73c0d4154cuda3std6ranges3__45__cpo9iter_moveE[1];
.global .align 1 .b8 _ZN34_INTERNAL_50c043e6_4_k_cu_73c0d4154cuda3std6ranges3__45__cpo5beginE[1];
.global .align 1 .b8 _ZN34_INTERNAL_50c043e6_4_k_cu_73c0d4154cuda3std6ranges3__45__cpo3endE[1];
.global .align 1 .b8 _ZN34_INTERNAL_50c043e6_4_k_cu_73c0d4154cuda3std6ranges3__45__cpo6cbeginE[1];
.global .align 1 .b8 _ZN34_INTERNAL_50c043e6_4_k_cu_73c0d4154cuda3std6ranges3__45__cpo4cendE[1];
.global .align 1 .b8 _ZN34_INTERNAL_50c043e6_4_k_cu_73c0d4154cuda3std6ranges3__45__cpo7advanceE[1];
.global .align 1 .b8 _ZN34_INTERNAL_50c043e6_4_k_cu_73c0d4154cuda3std6ranges3__45__cpo9iter_swapE[1];
.global .align 1 .b8 _ZN34_INTERNAL_50c043e6_4_k_cu_73c0d4154cuda3std6ranges3__45__cpo4nextE[1];
.global .align 1 .b8 _ZN34_INTERNAL_50c043e6_4_k_cu_73c0d4154cuda3std6ranges3__45__cpo4prevE[1];
.global .align 1 .b8 _ZN34_INTERNAL_50c043e6_4_k_cu_73c0d4154cuda3std6ranges3__45__cpo4dataE[1];
.global .align 1 .b8 _ZN34_INTERNAL_50c043e6_4_k_cu_73c0d4154cuda3std6ranges3__45__cpo5cdataE[1];
.global .align 1 .b8 _ZN34_INTERNAL_50c043e6_4_k_cu_73c0d4154cuda3std6ranges3__45__cpo4sizeE[1];
.global .align 1 .b8 _ZN34_INTERNAL_50c043e6_4_k_cu_73c0d4154cuda3std6ranges3__45__cpo5ssizeE[1];
.global .align 1 .b8 _ZN34_INTERNAL_50c043e6_4_k_cu_73c0d4154cuda3std6ranges3__45__cpo8distanceE[1];
.global .align 1 .b8 _ZN34_INTERNAL_50c043e6_4_k_cu_73c0d4156thrust24THRUST_300001_SM_1000_NS8cuda_cub3parE[1];
.global .align 1 .b8 _ZN34_INTERNAL_50c043e6_4_k_cu_73c0d4156thrust24THRUST_300001_SM_1000_NS8cuda_cub10par_nosyncE[1];
.global .align 1 .b8 _ZN34_INTERNAL_50c043e6_4_k_cu_73c0d4156thrust24THRUST_300001_SM_1000_NS6system6detail10sequential3seqE[1];
.global .align 1 .b8 _ZN34_INTERNAL_50c043e6_4_k_cu_73c0d4156thrust24THRUST_300001_SM_1000_NS6system3cpp3parE[1];
.global .align 1 .b8 _ZN34_INTERNAL_50c043e6_4_k_cu_73c0d4156thrust24THRUST_300001_SM_1000_NS12placeholders2_1E[1];
.global .align 1 .b8 _ZN34_INTERNAL_50c043e6_4_k_cu_73c0d4156thrust24THRUST_300001_SM_1000_NS12placeholders2_2E[1];
.global .align 1 .b8 _ZN34_INTERNAL_50c043e6_4_k_cu_73c0d4156thrust24THRUST_300001_SM_1000_NS12placeholders2_3E[1];
.global .align 1 .b8 _ZN34_INTERNAL_50c043e6_4_k_cu_73c0d4156thrust24THRUST_300001_SM_1000_NS12placeholders2_4E[1];
.global .align 1 .b8 _ZN34_INTERNAL_50c043e6_4_k_cu_73c0d4156thrust24THRUST_300001_SM_1000_NS12placeholders2_5E[1];
.global .align 1 .b8 _ZN34_INTERNAL_50c043e6_4_k_cu_73c0d4156thrust24THRUST_300001_SM_1000_NS12placeholders2_6E[1];
.global .align 1 .b8 _ZN34_INTERNAL_50c043e6_4_k_cu_73c0d4156thrust24THRUST_300001_SM_1000_NS12placeholders2_7E[1];
.global .align 1 .b8 _ZN34_INTERNAL_50c043e6_4_k_cu_73c0d4156thrust24THRUST_300001_SM_1000_NS12placeholders2_8E[1];
.global .align 1 .b8 _ZN34_INTERNAL_50c043e6_4_k_cu_73c0d4156thrust24THRUST_300001_SM_1000_NS12placeholders2_9E[1];
.global .align 1 .b8 _ZN34_INTERNAL_50c043e6_4_k_cu_73c0d4156thrust24THRUST_300001_SM_1000_NS12placeholders3_10E[1];
.global .align 1 .b8 _ZN34_INTERNAL_50c043e6_4_k_cu_73c0d4156thrust24THRUST_300001_SM_1000_NS3seqE[1];
.global .align 1 .b8 _ZN34_INTERNAL_50c043e6_4_k_cu_73c0d4156thrust24THRUST_300001_SM_1000_NS6deviceE[1];

.visible .entry _Z15flush_boolArrayPbi(
	.param .u64 .ptr .align 1 _Z15flush_boolArrayPbi_param_0,
	.param .u32 _Z15flush_boolArrayPbi_param_1
)
{
	.reg .pred 	%p<2>;
	.reg .b16 	%rs<2>;
	.reg .b32 	%r<6>;
	.reg .b64 	%rd<5>;

	ld.param.u64 	%rd1, [_Z15flush_boolArrayPbi_param_0];
	ld.param.u32 	%r2, [_Z15flush_boolArrayPbi_param_1];
	mov.u32 	%r3, %ctaid.x;
	mov.u32 	%r4, %ntid.x;
	mov.u32 	%r5, %tid.x;
	mad.lo.s32 	%r1, %r3, %r4, %r5;
	setp.ge.s32 	%p1, %r1, %r2;
	@%p1 bra 	$L__BB0_2;
	cvta.to.global.u64 	%rd2, %rd1;
	cvt.s64.s32 	%rd3, %r1;
	add.s64 	%rd4, %rd2, %rd3;
	mov.b16 	%rs1, 0;
	st.global.u8 	[%rd4], %rs1;
$L__BB0_2:
	ret;

}
	// .globl	_Z12setup_kernelP17curandStateXORWOWm
.visible .entry _Z12setup_kernelP17curandStateXORWOWm(
	.param .u64 .ptr .align 1 _Z12setup_kernelP17curandStateXORWOWm_param_0,
	.param .u64 _Z12setup_kernelP17curandStateXORWOWm_param_1
)
{
	.reg .pred 	%p<24>;
	.reg .b32 	%r<413>;
	.reg .b64 	%rd<19>;

	ld.param.u64 	%rd8, [_Z12setup_kernelP17curandStateXORWOWm_param_0];
	ld.param.u64 	%rd9, [_Z12setup_kernelP17curandStateXORWOWm_param_1];
	cvta.to.global.u64 	%rd10, %rd8;
	mov.u32 	%r182, %ctaid.x;
	mov.u32 	%r183, %ntid.x;
	mov.u32 	%r184, %tid.x;
	mad.lo.s32 	%r185, %r182, %r183, %r184;
	cvt.s64.s32 	%rd18, %r185;
	mul.wide.s32 	%rd11, %r185, 48;
	add.s64 	%rd2, %rd10, %rd11;
	cvt.u32.u64 	%r186, %rd9;
	xor.b32  	%r187, %r186, -1429050551;
	mul.lo.s32 	%r188, %r187, 1099087573;
	{ .reg .b32 tmp; mov.b64 {tmp, %r189}, %rd9; }
	xor.b32  	%r190, %r189, -136515619;
	mul.lo.s32 	%r191, %r190, -1703105765;
	add.s32 	%r192, %r188, %r191;
	add.s32 	%r193, %r192, 6615241;
	add.s32 	%r194, %r188, 123456789;
	st.global.v2.u32 	[%rd2], {%r193, %r194};
	xor.b32  	%r195, %r188, 362436069;
	add.s32 	%r196, %r191, 521288629;
	st.global.v2.u32 	[%rd2+8], {%r195, %r196};
	xor.b32  	%r197, %r191, 88675123;
	add.s32 	%r198, %r188, 5783321;
	st.global.v2.u32 	[%rd2+16], {%r197, %r198};
	setp.eq.s32 	%p1, %r185, 0;
	@%p1 bra 	$L__BB1_42;
	mov.b32 	%r319, 0;
$L__BB1_2:
	and.b64  	%rd4, %rd18, 3;
	setp.eq.s64 	%p2, %rd4, 0;
	@%p2 bra 	$L__BB1_41;
	mul.wide.u32 	%rd12, %r319, 3200;
	mov.u64 	%rd13, precalc_xorwow_matrix;
	add.s64 	%rd5, %rd13, %rd12;
	cvt.u32.u64 	%r2, %rd4;
	mov.b32 	%r320, 0;
$L__BB1_4:
	mov.b32 	%r333, 0;
	mov.u32 	%r334, %r333;
	mov.u32 	%r335, %r333;
	mov.u32 	%r336, %r333;
	mov.u32 	%r337, %r333;
	mov.u32 	%r326, %r333;
$L__BB1_5:
	mul.wide.u32 	%rd14, %r326, 4;
	add.s64 	%rd15, %rd2, %rd14;
	ld.global.u32 	%r10, [%rd15+4];
	shl.b32 	%r11, %r326, 5;
	mov.b32 	%r332, 0;
$L__BB1_6:
	.pragma "nounroll";
	shr.u32 	%r203, %r10, %r332;
	and.b32  	%r204, %r203, 1;
	setp.eq.b32 	%p3, %r204, 1;
	not.pred 	%p4, %p3;
	add.s32 	%r205, %r11, %r332;
	mul.lo.s32 	%r206, %r205, 5;
	mul.wide.u32 	%rd16, %r206, 4;
	add.s64 	%rd6, %rd5, %rd16;
	@%p4 bra 	$L__BB1_8;
	ld.global.u32 	%r207, [%rd6];
	xor.b32  	%r337, %r337, %r207;
	ld.global.u32 	%r208, [%rd6+4];
	xor.b32  	%r336, %r336, %r208;
	ld.global.u32 	%r209, [%rd6+8];
	xor.b32  	%r335, %r335, %r209;
	ld.global.u32 	%r210, [%rd6+12];
	xor.b32  	%r334, %r334, %r210;
	ld.global.u32 	%r211, [%rd6+16];
	xor.b32  	%r333, %r333, %r211;
$L__BB1_8:
	and.b32  	%r213, %r203, 2;
	setp.eq.s32 	%p5, %r213, 0;
	@%p5 bra 	$L__BB1_10;
	ld.global.u32 	%r214, [%rd6+20];
	xor.b32  	%r337, %r337, %r214;
	ld.global.u32 	%r215, [%rd6+24];
	xor.b32  	%r336, %r336, %r215;
	ld.global.u32 	%r216, [%rd6+28];
	xor.b32  	%r335, %r335, %r216;
	ld.global.u32 	%r217, [%rd6+32];
	xor.b32  	%r334, %r334, %r217;
	ld.global.u32 	%r218, [%rd6+36];
	xor.b32  	%r333, %r333, %r218;
$L__BB1_10:
	and.b32  	%r220, %r203, 4;
	setp.eq.s32 	%p6, %r220, 0;
	@%p6 bra 	$L__BB1_12;
	ld.global.u32 	%r221, [%rd6+40];
	xor.b32  	%r337, %r337, %r221;
	ld.global.u32 	%r222, [%rd6+44];
	xor.b32  	%r336, %r336, %r222;
	ld.global.u32 	%r223, [%rd6+48];
	xor.b32  	%r335, %r335, %r223;
	ld.global.u32 	%r224, [%rd6+52];
	xor.b32  	%r334, %r334, %r224;
	ld.global.u32 	%r225, [%rd6+56];
	xor.b32  	%r333, %r333, %r225;
$L__BB1_12:
	and.b32  	%r227, %r203, 8;
	setp.eq.s32 	%p7, %r227, 0;
	@%p7 bra 	$L__BB1_14;
	ld.global.u32 	%r228, [%rd6+60];
	xor.b32  	%r337, %r337, %r228;
	ld.global.u32 	%r229, [%rd6+64];
	xor.b32  	%r336, %r336, %r229;
	ld.global.u32 	%r230, [%rd6+68];
	xor.b32  	%r335, %r335, %r230;
	ld.global.u32 	%r231, [%rd6+72];
	xor.b32  	%r334, %r334, %r231;
	ld.global.u32 	%r232, [%rd6+76];
	xor.b32  	%r333, %r333, %r232;
$L__BB1_14:
	and.b32  	%r234, %r203, 16;
	setp.eq.s32 	%p8, %r234, 0;
	@%p8 bra 	$L__BB1_16;
	ld.global.u32 	%r235, [%rd6+80];
	xor.b32  	%r337, %r337, %r235;
	ld.global.u32 	%r236, [%rd6+84];
	xor.b32  	%r336, %r336, %r236;
	ld.global.u32 	%r237, [%rd6+88];
	xor.b32  	%r335, %r335, %r237;
	ld.global.u32 	%r238, [%rd6+92];
	xor.b32  	%r334, %r334, %r238;
	ld.global.u32 	%r239, [%rd6+96];
	xor.b32  	%r333, %r333, %r239;
$L__BB1_16:
	and.b32  	%r241, %r203, 32;
	setp.eq.s32 	%p9, %r241, 0;
	@%p9 bra 	$L__BB1_18;
	ld.global.u32 	%r242, [%rd6+100];
	xor.b32  	%r337, %r337, %r242;
	ld.global.u32 	%r243, [%rd6+104];
	xor.b32  	%r336, %r336, %r243;
	ld.global.u32 	%r244, [%rd6+108];
	xor.b32  	%r335, %r335, %r244;
	ld.global.u32 	%r245, [%rd6+112];
	xor.b32  	%r334, %r334, %r245;
	ld.global.u32 	%r246, [%rd6+116];
	xor.b32  	%r333, %r333, %r246;
$L__BB1_18:
	and.b32  	%r248, %r203, 64;
	setp.eq.s32 	%p10, %r248, 0;
	@%p10 bra 	$L__BB1_20;
	ld.global.u32 	%r249, [%rd6+120];
	xor.b32  	%r337, %r337, %r249;
	ld.global.u32 	%r250, [%rd6+124];
	xor.b32  	%r336, %r336, %r250;
	ld.global.u32 	%r251, [%rd6+128];
	xor.b32  	%r335, %r335, %r251;
	ld.global.u32 	%r252, [%rd6+132];
	xor.b32  	%r334, %r334, %r252;
	ld.global.u32 	%r253, [%rd6+136];
	xor.b32  	%r333, %r333, %r253;
$L__BB1_20:
	and.b32  	%r255, %r203, 128;
	setp.eq.s32 	%p11, %r255, 0;
	@%p11 bra 	$L__BB1_22;
	ld.global.u32 	%r256, [%rd6+140];
	xor.b32  	%r337, %r337, %r256;
	ld.global.u32 	%r257, [%rd6+144];
	xor.b32  	%r336, %r336, %r257;
	ld.global.u32 	%r258, [%rd6+148];
	xor.b32  	%r335, %r335, %r258;
	ld.global.u32 	%r259, [%rd6+152];
	xor.b32  	%r334, %r334, %r259;
	ld.global.u32 	%r260, [%rd6+156];
	xor.b32  	%r333, %r333, %r260;
$L__BB1_22:
	and.b32  	%r262, %r203, 256;
	setp.eq.s32 	%p12, %r262, 0;
	@%p12 bra 	$L__BB1_24;
	ld.global.u32 	%r263, [%rd6+160];
	xor.b32  	%r337, %r337, %r263;
	ld.global.u32 	%r264, [%rd6+164];
	xor.b32  	%r336, %r336, %r264;
	ld.global.u32 	%r265, [%rd6+168];
	xor.b32  	%r335, %r335, %r265;
	ld.global.u32 	%r266, [%rd6+172];
	xor.b32  	%r334, %r334, %r266;
	ld.global.u32 	%r267, [%rd6+176];
	xor.b32  	%r333, %r333, %r267;
$L__BB1_24:
	and.b32  	%r269, %r203, 512;
	setp.eq.s32 	%p13, %r269, 0;
	@%p13 bra 	$L__BB1_26;
	ld.global.u32 	%r270, [%rd6+180];
	xor.b32  	%r337, %r337, %r270;
	ld.global.u32 	%r271, [%rd6+184];
	xor.b32  	%r336, %r336, %r271;
	ld.global.u32 	%r272, [%rd6+188];
	xor.b32  	%r335, %r335, %r272;
	ld.global.u32 	%r273, [%rd6+192];
	xor.b32  	%r334, %r334, %r273;
	ld.global.u32 	%r274, [%rd6+196];
	xor.b32  	%r333, %r333, %r274;
$L__BB1_26:
	and.b32  	%r276, %r203, 1024;
	setp.eq.s32 	%p14, %r276, 0;
	@%p14 bra 	$L__BB1_28;
	ld.global.u32 	%r277, [%rd6+200];
	xor.b32  	%r337, %r337, %r277;
	ld.global.u32 	%r278, [%rd6+204];
	xor.b32  	%r336, %r336, %r278;
	ld.global.u32 	%r279, [%rd6+208];
	xor.b32  	%r335, %r335, %r279;
	ld.global.u32 	%r280, [%rd6+212];
	xor.b32  	%r334, %r334, %r280;
	ld.global.u32 	%r281, [%rd6+216];
	xor.b32  	%r333, %r333, %r281;
$L__BB1_28:
	and.b32  	%r283, %r203, 2048;
	setp.eq.s32 	%p15, %r283, 0;
	@%p15 bra 	$L__BB1_30;
	ld.global.u32 	%r284, [%rd6+220];
	xor.b32  	%r337, %r337, %r284;
	ld.global.u32 	%r285, [%rd6+224];
	xor.b32  	%r336, %r336, %r285;
	ld.global.u32 	%r286, [%rd6+228];
	xor.b32  	%r335, %r335, %r286;
	ld.global.u32 	%r287, [%rd6+232];
	xor.b32  	%r334, %r334, %r287;
	ld.global.u32 	%r288, [%rd6+236];
	xor.b32  	%r333, %r333, %r288;
$L__BB1_30:
	and.b32  	%r290, %r203, 4096;
	setp.eq.s32 	%p16, %r290, 0;
	@%p16 bra 	$L__BB1_32;
	ld.global.u32 	%r291, [%rd6+240];
	xor.b32  	%r337, %r337, %r291;
	ld.global.u32 	%r292, [%rd6+244];
	xor.b32  	%r336, %r336, %r292;
	ld.global.u32 	%r293, [%rd6+248];
	xor.b32  	%r335, %r335, %r293;
	ld.global.u32 	%r294, [%rd6+252];
	xor.b32  	%r334, %r334, %r294;
	ld.global.u32 	%r295, [%rd6+256];
	xor.b32  	%r333, %r333, %r295;
$L__BB1_32:
	and.b32  	%r297, %r203, 8192;
	setp.eq.s32 	%p17, %r297, 0;
	@%p17 bra 	$L__BB1_34;
	ld.global.u32 	%r298, [%rd6+260];
	xor.b32  	%r337, %r337, %r298;
	ld.global.u32 	%r299, [%rd6+264];
	xor.b32  	%r336, %r336, %r299;
	ld.global.u32 	%r300, [%rd6+268];
	xor.b32  	%r335, %r335, %r300;
	ld.global.u32 	%r301, [%rd6+272];
	xor.b32  	%r334, %r334, %r301;
	ld.global.u32 	%r302, [%rd6+276];
	xor.b32  	%r333, %r333, %r302;
$L__BB1_34:
	and.b32  	%r304, %r203, 16384;
	setp.eq.s32 	%p18, %r304, 0;
	@%p18 bra 	$L__BB1_36;
	ld.global.u32 	%r305, [%rd6+280];
	xor.b32  	%r337, %r337, %r305;
	ld.global.u32 	%r306, [%rd6+284];
	xor.b32  	%r336, %r336, %r306;
	ld.global.u32 	%r307, [%rd6+288];
	xor.b32  	%r335, %r335, %r307;
	ld.global.u32 	%r308, [%rd6+292];
	xor.b32  	%r334, %r334, %r308;
	ld.global.u32 	%r309, [%rd6+296];
	xor.b32  	%r333, %r333, %r309;
$L__BB1_36:
	and.b32  	%r311, %r203, 32768;
	setp.eq.s32 	%p19, %r311, 0;
	@%p19 bra 	$L__BB1_38;
	ld.global.u32 	%r312, [%rd6+300];
	xor.b32  	%r337, %r337, %r312;
	ld.global.u32 	%r313, [%rd6+304];
	xor.b32  	%r336, %r336, %r313;
	ld.global.u32 	%r314, [%rd6+308];
	xor.b32  	%r335, %r335, %r314;
	ld.global.u32 	%r315, [%rd6+312];
	xor.b32  	%r334, %r334, %r315;
	ld.global.u32 	%r316, [%rd6+316];
	xor.b32  	%r333, %r333, %r316;
$L__BB1_38:
	add.s32 	%r332, %r332, 16;
	setp.ne.s32 	%p20, %r332, 32;
	@%p20 bra 	$L__BB1_6;
	mad.lo.s32 	%r317, %r326, -31, %r11;
	add.s32 	%r326, %r317, 1;
	setp.ne.s32 	%p21, %r326, 5;
	@%p21 bra 	$L__BB1_5;
	st.global.u32 	[%rd2+4], %r337;
	st.global.u32 	[%rd2+8], %r336;
	st.global.u32 	[%rd2+12], %r335;
	st.global.u32 	[%rd2+16], %r334;
	st.global.u32 	[%rd2+20], %r333;
	add.s32 	%r320, %r320, 1;
	setp.lt.u32 	%p22, %r320, %r2;
	@%p22 bra 	$L__BB1_4;
$L__BB1_41:
	shr.u64 	%rd7, %rd18, 2;
	add.s32 	%r319, %r319, 1;
	setp.gt.u64 	%p23, %rd18, 3;
	mov.u64 	%rd18, %rd7;
	@%p23 bra 	$L__BB1_2;
$L__BB1_42:
	mov.b32 	%r318, 0;
	st.global.v2.u32 	[%rd2+24], {%r318, %r318};
	st.global.u32 	[%rd2+32], %r318;
	mov.b64 	%rd17, 0;
	st.global.u64 	[%rd2+40], %rd17;
	ret;

}
	// .globl	_Z15processMessagesPiS_PfP7messageiiS0_S_iP17curandStateXORWOWPbiS_
.visible .entry _Z15processMessagesPiS_PfP7messageiiS0_S_iP17curandStateXORWOWPbiS_(
	.param .u64 .ptr .align 1 _Z15processMessagesPiS_PfP7messageiiS0_S_iP17curandStateXORWOWPbiS__param_0,
	.param .u64 .ptr .align 1 _Z15processMessagesPiS_PfP7messageiiS0_S_iP17curandStateXORWOWPbiS__param_1,
	.param .u64 .ptr .align 1 _Z15processMessagesPiS_PfP7messageiiS0_S_iP17curandStateXORWOWPbiS__param_2,
	.param .u64 .ptr .align 1 _Z15processMessagesPiS_PfP7messageiiS0_S_iP17curandStateXORWOWPbiS__param_3,
	.param .u32 _Z15processMessagesPiS_PfP7messageiiS0_S_iP17curandStateXORWOWPbiS__param_4,
	.param .u32 _Z15processMessagesPiS_PfP7messageiiS0_S_iP17curandStateXORWOWPbiS__param_5,
	.param .u64 .ptr .align 1 _Z15processMessagesPiS_PfP7messageiiS0_S_iP17curandStateXORWOWPbiS__param_6,
	.param .u64 .ptr .align 1 _Z15processMessagesPiS_PfP7messageiiS0_S_iP17curandStateXORWOWPbiS__param_7,
	.param .u32 _Z15processMessagesPiS_PfP7messageiiS0_S_iP17curandStateXORWOWPbiS__param_8,
	.param .u64 .ptr .align 1 _Z15processMessagesPiS_PfP7messageiiS0_S_iP17curandStateXORWOWPbiS__param_9,
	.param .u64 .ptr .align 1 _Z15processMessagesPiS_PfP7messageiiS0_S_iP17curandStateXORWOWPbiS__param_10,
	.param .u32 _Z15processMessagesPiS_PfP7messageiiS0_S_iP17curandStateXORWOWPbiS__param_11,
	.param .u64 .ptr .align 1 _Z15processMessagesPiS_PfP7messageiiS0_S_iP17curandStateXORWOWPbiS__param_12
)
{
	.reg .pred 	%p<3>;
	.reg .b16 	%rs<3>;
	.reg .b32 	%r<46>;
	.reg .b32 	%f<10>;
	.reg .b64 	%rd<42>;

	ld.param.u64 	%rd7, [_Z15processMessagesPiS_PfP7messageiiS0_S_iP17curandStateXORWOWPbiS__param_3];
	ld.param.u32 	%r4, [_Z15processMessagesPiS_PfP7messageiiS0_S_iP17curandStateXORWOWPbiS__param_4];
	ld.param.u64 	%rd8, [_Z15processMessagesPiS_PfP7messageiiS0_S_iP17curandStateXORWOWPbiS__param_6];
	ld.param.u64 	%rd9, [_Z15processMessagesPiS_PfP7messageiiS0_S_iP17curandStateXORWOWPbiS__param_7];
	ld.param.u32 	%r3, [_Z15processMessagesPiS_PfP7messageiiS0_S_iP17curandStateXORWOWPbiS__param_8];
	ld.param.u64 	%rd10, [_Z15processMessagesPiS_PfP7messageiiS0_S_iP17curandStateXORWOWPbiS__param_9];
	ld.param.u64 	%rd11, [_Z15processMessagesPiS_PfP7messageiiS0_S_iP17curandStateXORWOWPbiS__param_10];
	ld.param.u64 	%rd12, [_Z15processMessagesPiS_PfP7messageiiS0_S_iP17curandStateXORWOWPbiS__param_12];
	cvta.to.global.u64 	%rd1, %rd12;
	cvta.to.global.u64 	%rd2, %rd11;
	cvta.to.global.u64 	%rd3, %rd10;
	mov.u32 	%r5, %ctaid.x;
	mov.u32 	%r6, %ntid.x;
	mov.u32 	%r7, %tid.x;
	mad.lo.s32 	%r1, %r5, %r6, %r7;
	setp.ge.s32 	%p1, %r1, %r4;
	@%p1 bra 	$L__BB2_4;
	cvta.to.global.u64 	%rd13, %rd7;
	cvta.to.global.u64 	%rd14, %rd8;
	mul.wide.s32 	%rd15, %r1, 8;
	add.s64 	%rd16, %rd13, %rd15;
	add.s64 	%rd4, %rd16, 4;
	ld.global.u32 	%r2, [%rd16+4];
	mul.wide.s32 	%rd17, %r2, 4;
	add.s64 	%rd18, %rd14, %rd17;
	ld.global.f32 	%f1, [%rd18];
	setp.geu.f32 	%p2, %f1, 0f00000000;
	@%p2 bra 	$L__BB2_3;
	mul.wide.s32 	%rd31, %r1, 48;
	add.s64 	%rd32, %rd3, %rd31;
	ld.global.v2.u32 	{%r29, %r30}, [%rd32];
	ld.global.v2.u32 	{%r31, %r32}, [%rd32+8];
	ld.global.v2.u32 	{%r33, %r34}, [%rd32+16];
	shr.u32 	%r35, %r30, 2;
	xor.b32  	%r36, %r35, %r30;
	shl.b32 	%r37, %r34, 4;
	shl.b32 	%r38, %r36, 1;
	xor.b32  	%r39, %r37, %r38;
	xor.b32  	%r40, %r39, %r34;
	xor.b32  	%r41, %r40, %r36;
	add.s32 	%r42, %r29, 362437;
	add.s32 	%r43, %r41, %r42;
	cvt.rn.f32.u32 	%f6, %r43;
	fma.rn.f32 	%f7, %f6, 0f2F800000, 0f2F000000;
	st.global.v2.u32 	[%rd32], {%r42, %r31};
	st.global.v2.u32 	[%rd32+8], {%r32, %r33};
	st.global.v2.u32 	[%rd32+16], {%r34, %r41};
	cvt.rn.f32.s32 	%f8, %r3;
	mul.f32 	%f9, %f7, %f8;
	cvt.rzi.s32.f32 	%r44, %f9;
	cvta.to.global.u64 	%rd33, %rd9;
	mul.wide.s32 	%rd34, %r44, 4;
	add.s64 	%rd35, %rd33, %rd34;
	ld.global.u32 	%r45, [%rd35];
	st.global.u32 	[%rd4], %r45;
	mul.wide.s32 	%rd36, %r1, 4;
	add.s64 	%rd37, %rd1, %rd36;
	st.global.u32 	[%rd37], %r45;
	cvt.s64.s32 	%rd38, %r45;
	add.s64 	%rd39, %rd2, %rd38;
	mov.b16 	%rs2, 1;
	st.global.u8 	[%rd39], %rs2;
	bra.uni 	$L__BB2_4;
$L__BB2_3:
	ld.param.u64 	%rd41, [_Z15processMessagesPiS_PfP7messageiiS0_S_iP17curandStateXORWOWPbiS__param_1];
	ld.param.u64 	%rd40, [_Z15processMessagesPiS_PfP7messageiiS0_S_iP17curandStateXORWOWPbiS__param_0];
	mul.wide.s32 	%rd19, %r1, 48;
	add.s64 	%rd20, %rd3, %rd19;
	ld.global.v2.u32 	{%r8, %r9}, [%rd20];
	ld.global.v2.u32 	{%r10, %r11}, [%rd20+8];
	ld.global.v2.u32 	{%r12, %r13}, [%rd20+16];
	shr.u32 	%r14, %r9, 2;
	xor.b32  	%r15, %r14, %r9;
	shl.b32 	%r16, %r13, 4;
	shl.b32 	%r17, %r15, 1;
	xor.b32  	%r18, %r16, %r17;
	xor.b32  	%r19, %r18, %r13;
	xor.b32  	%r20, %r19, %r15;
	add.s32 	%r21, %r8, 362437;
	add.s32 	%r22, %r20, %r21;
	cvt.rn.f32.u32 	%f2, %r22;
	fma.rn.f32 	%f3, %f2, 0f2F800000, 0f2F000000;
	st.global.v2.u32 	[%rd20], {%r21, %r10};
	st.global.v2.u32 	[%rd20+8], {%r11, %r12};
	st.global.v2.u32 	[%rd20+16], {%r13, %r20};
	cvta.to.global.u64 	%rd21, %rd40;
	add.s64 	%rd23, %rd21, %rd17;
	ld.global.u32 	%r23, [%rd23];
	ld.global.u32 	%r24, [%rd23+4];
	sub.s32 	%r25, %r24, %r23;
	cvt.rn.f32.s32 	%f4, %r25;
	mul.f32 	%f5, %f3, %f4;
	cvt.rzi.s32.f32 	%r26, %f5;
	add.s32 	%r27, %r26, %r23;
	cvta.to.global.u64 	%rd24, %rd41;
	mul.wide.s32 	%rd25, %r27, 4;
	add.s64 	%rd26, %rd24, %rd25;
	ld.global.u32 	%r28, [%rd26];
	st.global.u32 	[%rd4], %r28;
	cvt.s64.s32 	%rd27, %r28;
	add.s64 	%rd28, %rd2, %rd27;
	mov.b16 	%rs1, 1;
	st.global.u8 	[%rd28], %rs1;
	mul.wide.s32 	%rd29, %r1, 4;
	add.s64 	%rd30, %rd1, %rd29;
	st.global.u32 	[%rd30], %r28;
$L__BB2_4:
	ret;

}
	// .globl	_Z18update_eta_by_qLenPfS_PiiPbii
.visible .entry _Z18update_eta_by_qLenPfS_PiiPbii(
	.param .u64 .ptr .align 1 _Z18update_eta_by_qLenPfS_PiiPbii_param_0,
	.param .u64 .ptr .align 1 _Z18update_eta_by_qLenPfS_PiiPbii_param_1,
	.param .u64 .ptr .align 1 _Z18update_eta_by_qLenPfS_PiiPbii_param_2,
	.param .u32 _Z18update_eta_by_qLenPfS_PiiPbii_param_3,
	.param .u64 .ptr .align 1 _Z18update_eta_by_qLenPfS_PiiPbii_param_4,
	.param .u32 _Z18update_eta_by_qLenPfS_PiiPbii_param_5,
	.param .u32 _Z18update_eta_by_qLenPfS_PiiPbii_param_6
)
{
	.reg .pred 	%p<2>;
	.reg .b16 	%rs<2>;
	.reg .b32 	%r<10>;
	.reg .b32 	%f<7>;
	.reg .b64 	%rd<15>;

	ld.param.u64 	%rd1, [_Z18update_eta_by_qLenPfS_PiiPbii_param_0];
	ld.param.u64 	%rd2, [_Z18update_eta_by_qLenPfS_PiiPbii_param_1];
	ld.param.u64 	%rd3, [_Z18update_eta_by_qLenPfS_PiiPbii_param_2];
	ld.param.u32 	%r3, [_Z18update_eta_by_qLenPfS_PiiPbii_param_3];
	ld.param.u64 	%rd4, [_Z18update_eta_by_qLenPfS_PiiPbii_param_4];
	ld.param.u32 	%r2, [_Z18update_eta_by_qLenPfS_PiiPbii_param_5];
	mov.u32 	%r4, %ntid.x;
	mov.u32 	%r5, %ctaid.x;
	mov.u32 	%r6, %tid.x;
	mad.lo.s32 	%r1, %r4, %r5, %r6;
	setp.ge.s32 	%p1, %r1, %r3;
	@%p1 bra 	$L__BB3_2;
	cvta.to.global.u64 	%rd5, %rd1;
	cvta.to.global.u64 	%rd6, %rd2;
	cvta.to.global.u64 	%rd7, %rd3;
	cvta.to.global.u64 	%rd8, %rd4;
	cvt.s64.s32 	%rd9, %r1;
	mul.wide.s32 	%rd10, %r1, 4;
	add.s64 	%rd11, %rd5, %rd10;
	ld.global.f32 	%f1, [%rd11];
	add.s64 	%rd12, %rd6, %rd10;
	st.global.f32 	[%rd12], %f1;
	add.s32 	%r7, %r2, -1;
	cvt.rn.f32.s32 	%f2, %r7;
	add.s64 	%rd13, %rd7, %rd10;
	ld.global.u32 	%r8, [%rd13];
	cvt.rn.f32.s32 	%f3, %r8;
	fma.rn.f32 	%f4, %f1, %f2, %f3;
	cvt.rn.f32.s32 	%f5, %r2;
	div.rn.f32 	%f6, %f4, %f5;
	st.global.f32 	[%rd11], %f6;
	add.s64 	%rd14, %rd8, %rd9;
	mov.b16 	%rs1, 0;
	st.global.u8 	[%rd14], %rs1;
	mov.b32 	%r9, 0;
	st.global.u32 	[%rd13], %r9;
$L__BB3_2:
	ret;

}
	// .globl	_Z9normalisePfii
.visible .entry _Z9normalisePfii(
	.param .u64 .ptr .align 1 _Z9normalisePfii_param_0,
	.param .u32 _Z9normalisePfii_param_1,
	.param .u32 _Z9normalisePfii_param_2
)
{
	.reg .pred 	%p<2>;
	.reg .b32 	%r<7>;
	.reg .b32 	%f<4>;
	.reg .b64 	%rd<5>;

	ld.param.u64 	%rd1, [_Z9normalisePfii_param_0];
	ld.param.u32 	%r3, [_Z9normalisePfii_param_1];
	ld.param.u32 	%r2, [_Z9normalisePfii_param_2];
	mov.u32 	%r4, %ntid.x;
	mov.u32 	%r5, %ctaid.x;
	mov.u32 	%r6, %tid.x;
	mad.lo.s32 	%r1, %r4, %r5, %r6;
	setp.ge.s32 	%p1, %r1, %r3;
	@%p1 bra 	$L__BB4_2;
	cvta.to.global.u64 	%rd2, %rd1;
	mul.wide.s32 	%rd3, %r1, 4;
	add.s64 	%rd4, %rd2, %rd3;
	ld.global.f32 	%f1, [%rd4];
	cvt.rn.f32.s32 	%f2, %r2;
	div.rn.f32 	%f3, %f1, %f2;
	st.global.f32 	[%rd4], %f3;
$L__BB4_2:
	ret;

}
	// .globl	_Z11update_qlenPiiS_
.visible .entry _Z11update_qlenPiiS_(
	.param .u64 .ptr .align 1 _Z11update_qlenPiiS__param_0,
	.param .u32 _Z11update_qlenPiiS__param_1,
	.param .u64 .ptr .align 1 _Z11update_qlenPiiS__param_2
)
{
	.reg .pred 	%p<2>;
	.reg .b32 	%r<8>;
	.reg .b64 	%rd<9>;

	ld.param.u64 	%rd1, [_Z11update_qlenPiiS__param_0];
	ld.param.u32 	%r2, [_Z11update_qlenPiiS__param_1];
	ld.param.u64 	%rd2, [_Z11update_qlenPiiS__param_2];
	mov.u32 	%r3, %ntid.x;
	mov.u32 	%r4, %ctaid.x;
	mov.u32 	%r5, %tid.x;
	mad.lo.s32 	%r1, %r3, %r4, %r5;
	setp.ge.s32 	%p1, %r1, %r2;
	@%p1 bra 	$L__BB5_2;
	cvta.to.global.u64 	%rd3, %rd1;
	cvta.to.global.u64 	%rd4, %rd2;
	mul.wide.s32 	%rd5, %r1, 4;
	add.s64 	%rd6, %rd3, %rd5;
	ld.global.u32 	%r6, [%rd6];
	mul.wide.s32 	%rd7, %r6, 4;
	add.s64 	%rd8, %rd4, %rd7;
	atom.global.add.u32 	%r7, [%rd8], 1;
$L__BB5_2:
	ret;

}
	// .globl	_ZN3cub18CUB_300001_SM_10006detail11EmptyKernelIvEEvv
.visible .entry _ZN3cub18CUB_300001_SM_10006detail11EmptyKernelIvEEvv()
{


	ret;

}


// ===== COMPILED SASS (sm_100) =====

	.target	sm_100

	.elftype	@"ET_EXEC"


//--------------------- .note.nv.tkinfo           --------------------------
	.section	.note.nv.tkinfo,"",@"SHT_NOTE"
	.sectionflags	@"SHF_NOTE_NV_TKINFO"
	.tkinfo
        /*0018*/ 	.word	0x00000002
        /*0030*/ 	.string	""
        /*0030*/ 	.string	"ptxas"
        /*0030*/ 	.string	"Cuda compilation tools, release 13.0, V13.0.88"
        /*0030*/ 	.string	"Build cuda_13.0.r13.0/compiler.36424714_0"
        /*0030*/ 	.string	"-arch sm_100 -m 64 "



//--------------------- .note.nv.cuinfo           --------------------------
	.section	.note.nv.cuinfo,"",@"SHT_NOTE"
	.sectionflags	@"SHF_NOTE_NV_CUINFO"
        /*0018*/ 	.short	0x0002
        /*001a*/ 	.short	0x0064
        /*001c*/ 	.short	0x0082
	.zero		2


//--------------------- .nv.info                  --------------------------
	.section	.nv.info,"",@"SHT_CUDA_INFO"
	.align	4


	//----- nvinfo : EIATTR_REGCOUNT
	.align		4
        /*0000*/ 	.byte	0x04, 0x2f
        /*0002*/ 	.short	(.L_55 - .L_54)
	.align		4
.L_54:
        /*0004*/ 	.word	index@(_Z15flush_boolArrayPbi)
        /*0008*/ 	.word	0x00000006


	//----- nvinfo : EIATTR_FRAME_SIZE
	.align		4
.L_55:
        /*000c*/ 	.byte	0x04, 0x11
        /*000e*/ 	.short	(.L_57 - .L_56)
	.align		4
.L_56:
        /*0010*/ 	.word	index@(_Z15flush_boolArrayPbi)
        /*0014*/ 	.word	0x00000000


	//----- nvinfo : EIATTR_REGCOUNT
	.align		4
.L_57:
        /*0018*/ 	.byte	0x04, 0x2f
        /*001a*/ 	.short	(.L_59 - .L_58)
	.align		4
.L_58:
        /*001c*/ 	.word	index@(_Z12setup_kernelP17curandStateXORWOWm)
        /*0020*/ 	.word	0x0000001f


	//----- nvinfo : EIATTR_FRAME_SIZE
	.align		4
.L_59:
        /*0024*/ 	.byte	0x04, 0x11
        /*0026*/ 	.short	(.L_61 - .L_60)
	.align		4
.L_60:
        /*0028*/ 	.word	index@(_Z12setup_kernelP17curandStateXORWOWm)
        /*002c*/ 	.word	0x00000000


	//----- nvinfo : EIATTR_REGCOUNT
	.align		4
.L_61:
        /*0030*/ 	.byte	0x04, 0x2f
        /*0032*/ 	.short	(.L_63 - .L_62)
	.align		4
.L_62:
        /*0034*/ 	.word	index@(_Z15processMessagesPiS_PfP7messageiiS0_S_iP17curandStateXORWOWPbiS_)
        /*0038*/ 	.word	0x00000016


	//----- nvinfo : EIATTR_FRAME_SIZE
	.align		4
.L_63:
        /*003c*/ 	.byte	0x04, 0x11
        /*003e*/ 	.short	(.L_65 - .L_64)
	.align		4
.L_64:
        /*0040*/ 	.word	index@(_Z15processMessagesPiS_PfP7messageiiS0_S_iP17curandStateXORWOWPbiS_)
        /*0044*/ 	.word	0x00000000


	//----- nvinfo : EIATTR_REGCOUNT
	.align		4
.L_65:
        /*0048*/ 	.byte	0x04, 0x2f
        /*004a*/ 	.short	(.L_67 - .L_66)
	.align		4
.L_66:
        /*004c*/ 	.word	index@(_Z18update_eta_by_qLenPfS_PiiPbii)
        /*0050*/ 	.word	0x00000013


	//----- nvinfo : EIATTR_FRAME_SIZE
	.align		4
.L_67:
        /*0054*/ 	.byte	0x04, 0x11
        /*0056*/ 	.short	(.L_69 - .L_68)
	.align		4
.L_68:
        /*0058*/ 	.word	index@($__internal_1_$__cuda_sm3x_div_rn_noftz_f32_slowpath)
        /*005c*/ 	.word	0x00000000


	//----- nvinfo : EIATTR_FRAME_SIZE
	.align		4
.L_69:
        /*0060*/ 	.byte	0x04, 0x11
        /*0062*/ 	.short	(.L_71 - .L_70)
	.align		4
.L_70:
        /*0064*/ 	.word	index@(_Z18update_eta_by_qLenPfS_PiiPbii)
        /*0068*/ 	.word	0x00000000


	//----- nvinfo : EIATTR_REGCOUNT
	.align		4
.L_71:
        /*006c*/ 	.byte	0x04, 0x2f
        /*006e*/ 	.short	(.L_73 - .L_72)
	.align		4
.L_72:
        /*0070*/ 	.word	index@(_Z9normalisePfii)
        /*0074*/ 	.word	0x00000010


	//----- nvinfo : EIATTR_FRAME_SIZE
	.align		4
.L_73:
        /*0078*/ 	.byte	0x04, 0x11
        /*007a*/ 	.short	(.L_75 - .L_74)
	.align		4
.L_74:
        /*007c*/ 	.word	index@($__internal_0_$__cuda_sm3x_div_rn_noftz_f32_slowpath)
        /*0080*/ 	.word	0x00000000


	//----- nvinfo : EIATTR_FRAME_SIZE
	.align		4
.L_75:
        /*0084*/ 	.byte	0x04, 0x11
        /*0086*/ 	.short	(.L_77 - .L_76)
	.align		4
.L_76:
        /*0088*/ 	.word	index@(_Z9normalisePfii)
        /*008c*/ 	.word	0x00000000


	//----- nvinfo : EIATTR_REGCOUNT
	.align		4
.L_77:
        /*0090*/ 	.byte	0x04, 0x2f
        /*0092*/ 	.short	(.L_79 - .L_78)
	.align		4
.L_78:
        /*0094*/ 	.word	index@(_Z11update_qlenPiiS_)
        /*0098*/ 	.word	0x0000000a


	//----- nvinfo : EIATTR_FRAME_SIZE
	.align		4
.L_79:
        /*009c*/ 	.byte	0x04, 0x11
        /*009e*/ 	.short	(.L_81 - .L_80)
	.align		4
.L_80:
        /*00a0*/ 	.word	index@(_Z11update_qlenPiiS_)
        /*00a4*/ 	.word	0x00000000


	//----- nvinfo : EIATTR_REGCOUNT
	.align		4
.L_81:
        /*00a8*/ 	.byte	0x04, 0x2f
        /*00aa*/ 	.short	(.L_83 - .L_82)
	.align		4
.L_82:
        /*00ac*/ 	.word	index@(_ZN3cub18CUB_300001_SM_10006detail11EmptyKernelIvEEvv)
        /*00b0*/ 	.word	0x00000004


	//----- nvinfo : EIATTR_FRAME_SIZE
	.align		4
.L_83:
        /*00b4*/ 	.byte	0x04, 0x11
        /*00b6*/ 	.short	(.L_85 - .L_84)
	.align		4
.L_84:
        /*00b8*/ 	.word	index@(_ZN3cub18CUB_300001_SM_10006detail11EmptyKernelIvEEvv)
        /*00bc*/ 	.word	0x00000000


	//----- nvinfo : EIATTR_MIN_STACK_SIZE
	.align		4
.L_85:
        /*00c0*/ 	.byte	0x04, 0x12
        /*00c2*/ 	.short	(.L_87 - .L_86)
	.align		4
.L_86:
        /*00c4*/ 	.word	index@(_ZN3cub18CUB_300001_SM_10006detail11EmptyKernelIvEEvv)
        /*00c8*/ 	.word	0x00000000


	//----- nvinfo : EIATTR_MIN_STACK_SIZE
	.align		4
.L_87:
        /*00cc*/ 	.byte	0x04, 0x12
        /*00ce*/ 	.short	(.L_89 - .L_88)
	.align		4
.L_88:
        /*00d0*/ 	.word	index@(_Z11update_qlenPiiS_)
        /*00d4*/ 	.word	0x00000000


	//----- nvinfo : EIATTR_MIN_STACK_SIZE
	.align		4
.L_89:
        /*00d8*/ 	.byte	0x04, 0x12
        /*00da*/ 	.short	(.L_91 - .L_90)
	.align		4
.L_90:
        /*00dc*/ 	.word	index@(_Z9normalisePfii)
        /*00e0*/ 	.word	0x00000000


	//----- nvinfo : EIATTR_MIN_STACK_SIZE
	.align		4
.L_91:
        /*00e4*/ 	.byte	0x04, 0x12
        /*00e6*/ 	.short	(.L_93 - .L_92)
	.align		4
.L_92:
        /*00e8*/ 	.word	index@(_Z18update_eta_by_qLenPfS_PiiPbii)
        /*00ec*/ 	.word	0x00000000


	//----- nvinfo : EIATTR_MIN_STACK_SIZE
	.align		4
.L_93:
        /*00f0*/ 	.byte	0x04, 0x12
        /*00f2*/ 	.short	(.L_95 - .L_94)
	.align		4
.L_94:
        /*00f4*/ 	.word	index@(_Z15processMessagesPiS_PfP7messageiiS0_S_iP17curandStateXORWOWPbiS_)
        /*00f8*/ 	.word	0x00000000


	//----- nvinfo : EIATTR_MIN_STACK_SIZE
	.align		4
.L_95:
        /*00fc*/ 	.byte	0x04, 0x12
        /*00fe*/ 	.short	(.L_97 - .L_96)
	.align		4
.L_96:
        /*0100*/ 	.word	index@(_Z12setup_kernelP17curandStateXORWOWm)
        /*0104*/ 	.word	0x00000000


	//----- nvinfo : EIATTR_MIN_STACK_SIZE
	.align		4
.L_97:
        /*0108*/ 	.byte	0x04, 0x12
        /*010a*/ 	.short	(.L_99 - .L_98)
	.align		4
.L_98:
        /*010c*/ 	.word	index@(_Z15flush_boolArrayPbi)
        /*0110*/ 	.word	0x00000000
.L_99:


//--------------------- .nv.compat                --------------------------
	.section	.nv.compat,"",@"SHT_CUDA_COMPAT_INFO"
	.align	4
        /*0000*/ 	.byte	0x02, 0x09, 0x00, 0x00, 0x02, 0x02, 0x01, 0x00, 0x02, 0x05, 0x05, 0x00, 0x03, 0x07, 0x01, 0x01
        /*0010*/ 	.byte	0x02, 0x03, 0x00, 0x00, 0x02, 0x06, 0x01, 0x00, 0x04, 0x0b, 0x08, 0x00, 0x01, 0x00, 0x00, 0x00
        /*0020*/ 	.byte	0x00, 0x00, 0x00, 0x00


//--------------------- .nv.info._ZN3cub18CUB_300001_SM_10006detail11EmptyKernelIvEEvv --------------------------
	.section	.nv.info._ZN3cub18CUB_300001_SM_10006detail11EmptyKernelIvEEvv,"",@"SHT_CUDA_INFO"
	.sectionflags	@""
	.align	4


	//----- nvinfo : EIATTR_CUDA_API_VERSION
	.align		4
        /*0000*/ 	.byte	0x04, 0x37
        /*0002*/ 	.short	(.L_101 - .L_100)
.L_100:
        /*0004*/ 	.word	0x00000082


	//----- nvinfo : EIATTR_SPARSE_MMA_MASK
	.align		4
.L_101:
        /*0008*/ 	.byte	0x03, 0x50
        /*000a*/ 	.short	0x0000


	//----- nvinfo : EIATTR_MAXREG_COUNT
	.align		4
        /*000c*/ 	.byte	0x03, 0x1b
        /*000e*/ 	.short	0x00ff


	//----- nvinfo : EIATTR_MERCURY_ISA_VERSION
	.align		4
        /*0010*/ 	.byte	0x03, 0x5f
        /*0012*/ 	.short	0x0101


	//----- nvinfo : EIATTR_VRC_CTA_INIT_COUNT
	.align		4
        /*0014*/ 	.byte	0x02, 0x4a
	.zero		1
	.zero		1


	//----- nvinfo : EIATTR_EXIT_INSTR_OFFSETS
	.align		4
        /*0018*/ 	.byte	0x04, 0x1c
        /*001a*/ 	.short	(.L_103 - .L_102)


	//   ....[0]....
.L_102:
        /*001c*/ 	.word	0x00000010


	//----- nvinfo : EIATTR_SW_WAR
	.align		4
.L_103:
        /*0020*/ 	.byte	0x04, 0x36
        /*0022*/ 	.short	(.L_105 - .L_104)
.L_104:
        /*0024*/ 	.word	0x00000008
.L_105:


//--------------------- .nv.info._Z11update_qlenPiiS_ --------------------------
	.section	.nv.info._Z11update_qlenPiiS_,"",@"SHT_CUDA_INFO"
	.sectionflags	@""
	.align	4


	//----- nvinfo : EIATTR_CUDA_API_VERSION
	.align		4
        /*0000*/ 	.byte	0x04, 0x37
        /*0002*/ 	.short	(.L_107 - .L_106)
.L_106:
        /*0004*/ 	.word	0x00000082


	//----- nvinfo : EIATTR_KPARAM_INFO
	.align		4
.L_107:
        /*0008*/ 	.byte	0x04, 0x17
        /*000a*/ 	.short	(.L_109 - .L_108)
.L_108:
        /*000c*/ 	.word	0x00000000
        /*0010*/ 	.short	0x0002
        /*0012*/ 	.short	0x0010
        /*0014*/ 	.byte	0x00, 0xf5, 0x21, 0x00


	//----- nvinfo : EIATTR_KPARAM_INFO
	.align		4
.L_109:
        /*0018*/ 	.byte	0x04, 0x17
        /*001a*/ 	.short	(.L_111 - .L_110)
.L_110:
        /*001c*/ 	.word	0x00000000
        /*0020*/ 	.short	0x0001
        /*0022*/ 	.short	0x0008
        /*0024*/ 	.byte	0x00, 0xf0, 0x11, 0x00


	//----- nvinfo : EIATTR_KPARAM_INFO
	.align		4
.L_111:
        /*0028*/ 	.byte	0x04, 0x17
        /*002a*/ 	.short	(.L_113 - .L_112)
.L_112:
        /*002c*/ 	.word	0x00000000
        /*0030*/ 	.short	0x0000
        /*0032*/ 	.short	0x0000
        /*0034*/ 	.byte	0x00, 0xf5, 0x21, 0x00


	//----- nvinfo : EIATTR_SPARSE_MMA_MASK
	.align		4
.L_113:
        /*0038*/ 	.byte	0x03, 0x50
        /*003a*/ 	.short	0x0000


	//----- nvinfo : EIATTR_MAXREG_COUNT
	.align		4
        /*003c*/ 	.byte	0x03, 0x1b
        /*003e*/ 	.short	0x00ff


	//----- nvinfo : EIATTR_MERCURY_ISA_VERSION
	.align		4
        /*0040*/ 	.byte	0x03, 0x5f
        /*0042*/ 	.short	0x0101


	//----- nvinfo : EIATTR_VRC_CTA_INIT_COUNT
	.align		4
        /*0044*/ 	.byte	0x02, 0x4a
	.zero		1
	.zero		1


	//----- nvinfo : EIATTR_EXIT_INSTR_OFFSETS
	.align		4
        /*0048*/ 	.byte	0x04, 0x1c
        /*004a*/ 	.short	(.L_115 - .L_114)


	//   ....[0]....
.L_114:
        /*004c*/ 	.word	0x00000070


	//   ....[1]....
        /*0050*/ 	.word	0x00000100


	//----- nvinfo : EIATTR_CBANK_PARAM_SIZE
	.align		4
.L_115:
        /*0054*/ 	.byte	0x03, 0x19
        /*0056*/ 	.short	0x0018


	//----- nvinfo : EIATTR_PARAM_CBANK
	.align		4
        /*0058*/ 	.byte	0x04, 0x0a
        /*005a*/ 	.short	(.L_117 - .L_116)
	.align		4
.L_116:
        /*005c*/ 	.word	index@(.nv.constant0._Z11update_qlenPiiS_)
        /*0060*/ 	.short	0x0380
        /*0062*/ 	.short	0x0018


	//----- nvinfo : EIATTR_SW_WAR
	.align		4
.L_117:
        /*0064*/ 	.byte	0x04, 0x36
        /*0066*/ 	.short	(.L_119 - .L_118)
.L_118:
        /*0068*/ 	.word	0x00000008
.L_119:


//--------------------- .nv.info._Z9normalisePfii --------------------------
	.section	.nv.info._Z9normalisePfii,"",@"SHT_CUDA_INFO"
	.sectionflags	@""
	.align	4


	//----- nvinfo : EIATTR_CUDA_API_VERSION
	.align		4
        /*0000*/ 	.byte	0x04, 0x37
        /*0002*/ 	.short	(.L_121 - .L_120)
.L_120:
        /*0004*/ 	.word	0x00000082


	//----- nvinfo : EIATTR_KPARAM_INFO
	.align		4
.L_121:
        /*0008*/ 	.byte	0x04, 0x17
        /*000a*/ 	.short	(.L_123 - .L_122)
.L_122:
        /*000c*/ 	.word	0x00000000
        /*0010*/ 	.short	0x0002
        /*0012*/ 	.short	0x000c
        /*0014*/ 	.byte	0x00, 0xf0, 0x11, 0x00


	//----- nvinfo : EIATTR_KPARAM_INFO
	.align		4
.L_123:
        /*0018*/ 	.byte	0x04, 0x17
        /*001a*/ 	.short	(.L_125 - .L_124)
.L_124:
        /*001c*/ 	.word	0x00000000
        /*0020*/ 	.short	0x0001
        /*0022*/ 	.short	0x0008
        /*0024*/ 	.byte	0x00, 0xf0, 0x11, 0x00


	//----- nvinfo : EIATTR_KPARAM_INFO
	.align		4
.L_125:
        /*0028*/ 	.byte	0x04, 0x17
        /*002a*/ 	.short	(.L_127 - .L_126)
.L_126:
        /*002c*/ 	.word	0x00000000
        /*0030*/ 	.short	0x0000
        /*0032*/ 	.short	0x0000
        /*0034*/ 	.byte	0x00, 0xf5, 0x21, 0x00


	//----- nvinfo : EIATTR_SPARSE_MMA_MASK
	.align		4
.L_127:
        /*0038*/ 	.byte	0x03, 0x50
        /*003a*/ 	.short	0x0000


	//----- nvinfo : EIATTR_MAXREG_COUNT
	.align		4
        /*003c*/ 	.byte	0x03, 0x1b
        /*003e*/ 	.short	0x00ff


	//----- nvinfo : EIATTR_MERCURY_ISA_VERSION
	.align		4
        /*0040*/ 	.byte	0x03, 0x5f
        /*0042*/ 	.short	0x0101


	//----- nvinfo : EIATTR_VRC_CTA_INIT_COUNT
	.align		4
        /*0044*/ 	.byte	0x02, 0x4a
	.zero		1
	.zero		1


	//----- nvinfo : EIATTR_EXIT_INSTR_OFFSETS
	.align		4
        /*0048*/ 	.byte	0x04, 0x1c
        /*004a*/ 	.short	(.L_129 - .L_128)


	//   ....[0]....
.L_128:
        /*004c*/ 	.word	0x00000070


	//   ....[1]....
        /*0050*/ 	.word	0x000001c0


	//----- nvinfo : EIATTR_CRS_STACK_SIZE
	.align		4
.L_129:
        /*0054*/ 	.byte	0x04, 0x1e
        /*0056*/ 	.short	(.L_131 - .L_130)
.L_130:
        /*0058*/ 	.word	0x00000000


	//----- nvinfo : EIATTR_CBANK_PARAM_SIZE
	.align		4
.L_131:
        /*005c*/ 	.byte	0x03, 0x19
        /*005e*/ 	.short	0x0010


	//----- nvinfo : EIATTR_PARAM_CBANK
	.align		4
        /*0060*/ 	.byte	0x04, 0x0a
        /*0062*/ 	.short	(.L_133 - .L_132)
	.align		4
.L_132:
        /*0064*/ 	.word	index@(.nv.constant0._Z9normalisePfii)
        /*0068*/ 	.short	0x0380
        /*006a*/ 	.short	0x0010


	//----- nvinfo : EIATTR_SW_WAR
	.align		4
.L_133:
        /*006c*/ 	.byte	0x04, 0x36
        /*006e*/ 	.short	(.L_135 - .L_134)
.L_134:
        /*0070*/ 	.word	0x00000008
.L_135:


//--------------------- .nv.info._Z18update_eta_by_qLenPfS_PiiPbii --------------------------
	.section	.nv.info._Z18update_eta_by_qLenPfS_PiiPbii,"",@"SHT_CUDA_INFO"
	.sectionflags	@""
	.align	4


	//----- nvinfo : EIATTR_CUDA_API_VERSION
	.align		4
        /*0000*/ 	.byte	0x04, 0x37
        /*0002*/ 	.short	(.L_137 - .L_136)
.L_136:
        /*0004*/ 	.word	0x00000082


	//----- nvinfo : EIATTR_KPARAM_INFO
	.align		4
.L_137:
        /*0008*/ 	.byte	0x04, 0x17
        /*000a*/ 	.short	(.L_139 - .L_138)
.L_138:
        /*000c*/ 	.word	0x00000000
        /*0010*/ 	.short	0x0006
        /*0012*/ 	.short	0x002c
        /*0014*/ 	.byte	0x00, 0xf0, 0x11, 0x00


	//----- nvinfo : EIATTR_KPARAM_INFO
	.align		4
.L_139:
        /*0018*/ 	.byte	0x04, 0x17
        /*001a*/ 	.short	(.L_141 - .L_140)
.L_140:
        /*001c*/ 	.word	0x00000000
        /*0020*/ 	.short	0x0005
        /*0022*/ 	.short	0x0028
        /*0024*/ 	.byte	0x00, 0xf0, 0x11, 0x00


	//----- nvinfo : EIATTR_KPARAM_INFO
	.align		4
.L_141:
        /*0028*/ 	.byte	0x04, 0x17
        /*002a*/ 	.short	(.L_143 - .L_142)
.L_142:
        /*002c*/ 	.word	0x00000000
        /*0030*/ 	.short	0x0004
        /*0032*/ 	.short	0x0020
        /*0034*/ 	.byte	0x00, 0xf5, 0x21, 0x00


	//----- nvinfo : EIATTR_KPARAM_INFO
	.align		4
.L_143:
        /*0038*/ 	.byte	0x04, 0x17
        /*003a*/ 	.short	(.L_145 - .L_144)
.L_144:
        /*003c*/ 	.word	0x00000000
        /*0040*/ 	.short	0x0003
        /*0042*/ 	.short	0x0018
        /*0044*/ 	.byte	0x00, 0xf0, 0x11, 0x00


	//----- nvinfo : EIATTR_KPARAM_INFO
	.align		4
.L_145:
        /*0048*/ 	.byte	0x04, 0x17
        /*004a*/ 	.short	(.L_147 - .L_146)
.L_146:
        /*004c*/ 	.word	0x00000000
        /*0050*/ 	.short	0x0002
        /*0052*/ 	.short	0x0010
        /*0054*/ 	.byte	0x00, 0xf5, 0x21, 0x00


	//----- nvinfo : EIATTR_KPARAM_INFO
	.align		4
.L_147:
        /*0058*/ 	.byte	0x04, 0x17
        /*005a*/ 	.short	(.L_149 - .L_148)
.L_148:
        /*005c*/ 	.word	0x00000000
        /*0060*/ 	.short	0x0001
        /*0062*/ 	.short	0x0008
        /*0064*/ 	.byte	0x00, 0xf5, 0x21, 0x00


	//----- nvinfo : EIATTR_KPARAM_INFO
	.align		4
.L_149:
        /*0068*/ 	.byte	0x04, 0x17
        /*006a*/ 	.short	(.L_151 - .L_150)
.L_150:
        /*006c*/ 	.word	0x00000000
        /*0070*/ 	.short	0x0000
        /*0072*/ 	.short	0x0000
        /*0074*/ 	.byte	0x00, 0xf5, 0x21, 0x00


	//----- nvinfo : EIATTR_SPARSE_MMA_MASK
	.align		4
.L_151:
        /*0078*/ 	.byte	0x03, 0x50
        /*007a*/ 	.short	0x0000


	//----- nvinfo : EIATTR_MAXREG_COUNT
	.align		4
        /*007c*/ 	.byte	0x03, 0x1b
        /*007e*/ 	.short	0x00ff


	//----- nvinfo : EIATTR_MERCURY_ISA_VERSION
	.align		4
        /*0080*/ 	.byte	0x03, 0x5f
        /*0082*/ 	.short	0x0101


	//----- nvinfo : EIATTR_VRC_CTA_INIT_COUNT
	.align		4
        /*0084*/ 	.byte	0x02, 0x4a
	.zero		1
	.zero		1


	//----- nvinfo : EIATTR_EXIT_INSTR_OFFSETS
	.align		4
        /*0088*/ 	.byte	0x04, 0x1c
        /*008a*/ 	.short	(.L_153 - .L_152)


	//   ....[0]....
.L_152:
        /*008c*/ 	.word	0x00000070


	//   ....[1]....
        /*0090*/ 	.word	0x000002b0


	//----- nvinfo : EIATTR_CRS_STACK_SIZE
	.align		4
.L_153:
        /*0094*/ 	.byte	0x04, 0x1e
        /*0096*/ 	.short	(.L_155 - .L_154)
.L_154:
        /*0098*/ 	.word	0x00000000


	//----- nvinfo : EIATTR_CBANK_PARAM_SIZE
	.align		4
.L_155:
        /*009c*/ 	.byte	0x03, 0x19
        /*009e*/ 	.short	0x0030


	//----- nvinfo : EIATTR_PARAM_CBANK
	.align		4
        /*00a0*/ 	.byte	0x04, 0x0a
        /*00a2*/ 	.short	(.L_157 - .L_156)
	.align		4
.L_156:
        /*00a4*/ 	.word	index@(.nv.constant0._Z18update_eta_by_qLenPfS_PiiPbii)
        /*00a8*/ 	.short	0x0380
        /*00aa*/ 	.short	0x0030


	//----- nvinfo : EIATTR_SW_WAR
	.align		4
.L_157:
        /*00ac*/ 	.byte	0x04, 0x36
        /*00ae*/ 	.short	(.L_159 - .L_158)
.L_158:
        /*00b0*/ 	.word	0x00000008
.L_159:


//--------------------- .nv.info._Z15processMessagesPiS_PfP7messageiiS0_S_iP17curandStateXORWOWPbiS_ --------------------------
	.section	.nv.info._Z15processMessagesPiS_PfP7messageiiS0_S_iP17curandStateXORWOWPbiS_,"",@"SHT_CUDA_INFO"
	.sectionflags	@""
	.align	4


	//----- nvinfo : EIATTR_CUDA_API_VERSION
	.align		4
        /*0000*/ 	.byte	0x04, 0x37
        /*0002*/ 	.short	(.L_161 - .L_160)
.L_160:
        /*0004*/ 	.word	0x00000082


	//----- nvinfo : EIATTR_KPARAM_INFO
	.align		4
.L_161:
        /*0008*/ 	.byte	0x04, 0x17
        /*000a*/ 	.short	(.L_163 - .L_162)
.L_162:
        /*000c*/ 	.word	0x00000000
        /*0010*/ 	.short	0x000c
        /*0012*/ 	.short	0x0058
        /*0014*/ 	.byte	0x00, 0xf5, 0x21, 0x00


	//----- nvinfo : EIATTR_KPARAM_INFO
	.align		4
.L_163:
        /*0018*/ 	.byte	0x04, 0x17
        /*001a*/ 	.short	(.L_165 - .L_164)
.L_164:
        /*001c*/ 	.word	0x00000000
        /*0020*/ 	.short	0x000b
        /*0022*/ 	.short	0x0050
        /*0024*/ 	.byte	0x00, 0xf0, 0x11, 0x00


	//----- nvinfo : EIATTR_KPARAM_INFO
	.align		4
.L_165:
        /*0028*/ 	.byte	0x04, 0x17
        /*002a*/ 	.short	(.L_167 - .L_166)
.L_166:
        /*002c*/ 	.word	0x00000000
        /*0030*/ 	.short	0x000a
        /*0032*/ 	.short	0x0048
        /*0034*/ 	.byte	0x00, 0xf5, 0x21, 0x00


	//----- nvinfo : EIATTR_KPARAM_INFO
	.align		4
.L_167:
        /*0038*/ 	.byte	0x04, 0x17
        /*003a*/ 	.short	(.L_169 - .L_168)
.L_168:
        /*003c*/ 	.word	0x00000000
        /*0040*/ 	.short	0x0009
        /*0042*/ 	.short	0x0040
        /*0044*/ 	.byte	0x00, 0xf5, 0x21, 0x00


	//----- nvinfo : EIATTR_KPARAM_INFO
	.align		4
.L_169:
        /*0048*/ 	.byte	0x04, 0x17
        /*004a*/ 	.short	(.L_171 - .L_170)
.L_170:
        /*004c*/ 	.word	0x00000000
        /*0050*/ 	.short	0x0008
        /*0052*/ 	.short	0x0038
        /*0054*/ 	.byte	0x00, 0xf0, 0x11, 0x00


	//----- nvinfo : EIATTR_KPARAM_INFO
	.align		4
.L_171:
        /*0058*/ 	.byte	0x04, 0x17
        /*005a*/ 	.short	(.L_173 - .L_172)
.L_172:
        /*005c*/ 	.word	0x00000000
        /*0060*/ 	.short	0x0007
        /*0062*/ 	.short	0x0030
        /*0064*/ 	.byte	0x00, 0xf5, 0x21, 0x00


	//----- nvinfo : EIATTR_KPARAM_INFO
	.align		4
.L_173:
        /*0068*/ 	.byte	0x04, 0x17
        /*006a*/ 	.short	(.L_175 - .L_174)
.L_174:
        /*006c*/ 	.word	0x00000000
        /*0070*/ 	.short	0x0006
        /*0072*/ 	.short	0x0028
        /*0074*/ 	.byte	0x00, 0xf5, 0x21, 0x00


	//----- nvinfo : EIATTR_KPARAM_INFO
	.align		4
.L_175:
        /*0078*/ 	.byte	0x04, 0x17
        /*007a*/ 	.short	(.L_177 - .L_176)
.L_176:
        /*007c*/ 	.word	0x00000000
        /*0080*/ 	.short	0x0005
        /*0082*/ 	.short	0x0024
        /*0084*/ 	.byte	0x00, 0xf0, 0x11, 0x00


	//----- nvinfo : EIATTR_KPARAM_INFO
	.align		4
.L_177:
        /*0088*/ 	.byte	0x04, 0x17
        /*008a*/ 	.short	(.L_179 - .L_178)
.L_178:
        /*008c*/ 	.word	0x00000000
        /*0090*/ 	.short	0x0004
        /*0092*/ 	.short	0x0020
        /*0094*/ 	.byte	0x00, 0xf0, 0x11, 0x00


	//----- nvinfo : EIATTR_KPARAM_INFO
	.align		4
.L_179:
        /*0098*/ 	.byte	0x04, 0x17
        /*009a*/ 	.short	(.L_181 - .L_180)
.L_180:
        /*009c*/ 	.word	0x00000000
        /*00a0*/ 	.short	0x0003
        /*00a2*/ 	.short	0x0018
        /*00a4*/ 	.byte	0x00, 0xf5, 0x21, 0x00


	//----- nvinfo : EIATTR_KPARAM_INFO
	.align		4
.L_181:
        /*00a8*/ 	.byte	0x04, 0x17
        /*00aa*/ 	.short	(.L_183 - .L_182)
.L_182:
        /*00ac*/ 	.word	0x00000000
        /*00b0*/ 	.short	0x0002
        /*00b2*/ 	.short	0x0010
        /*00b4*/ 	.byte	0x00, 0xf5, 0x21, 0x00


	//----- nvinfo : EIATTR_KPARAM_INFO
	.align		4
.L_183:
        /*00b8*/ 	.byte	0x04, 0x17
        /*00ba*/ 	.short	(.L_185 - .L_184)
.L_184:
        /*00bc*/ 	.word	0x00000000
        /*00c0*/ 	.short	0x0001
        /*00c2*/ 	.short	0x0008
        /*00c4*/ 	.byte	0x00, 0xf5, 0x21, 0x00


	//----- nvinfo : EIATTR_KPARAM_INFO
	.align		4
.L_185:
        /*00c8*/ 	.byte	0x04, 0x17
        /*00ca*/ 	.short	(.L_187 - .L_186)
.L_186:
        /*00cc*/ 	.word	0x00000000
        /*00d0*/ 	.short	0x0000
        /*00d2*/ 	.short	0x0000
        /*00d4*/ 	.byte	0x00, 0xf5, 0x21, 0x00


	//----- nvinfo : EIATTR_SPARSE_MMA_MASK
	.align		4
.L_187:
        /*00d8*/ 	.byte	0x03, 0x50
        /*00da*/ 	.short	0x0000


	//----- nvinfo : EIATTR_MAXREG_COUNT
	.align		4
        /*00dc*/ 	.byte	0x03, 0x1b
        /*00de*/ 	.short	0x00ff


	//----- nvinfo : EIATTR_MERCURY_ISA_VERSION
	.align		4
        /*00e0*/ 	.byte	0x03, 0x5f
        /*00e2*/ 	.short	0x0101


	//----- nvinfo : EIATTR_VRC_CTA_INIT_COUNT
	.align		4
        /*00e4*/ 	.byte	0x02, 0x4a
	.zero		1
	.zero		1


	//----- nvinfo : EIATTR_EXIT_INSTR_OFFSETS
	.align		4
        /*00e8*/ 	.byte	0x04, 0x1c
        /*00ea*/ 	.short	(.L_189 - .L_188)


	//   ....[0]....
.L_188:
        /*00ec*/ 	.word	0x00000070


	//   ....[1]....
        /*00f0*/ 	.word	0x00000390


	//   ....[2]....
        /*00f4*/ 	.word	0x00000660


	//----- nvinfo : EIATTR_CRS_STACK_SIZE
	.align		4
.L_189:
        /*00f8*/ 	.byte	0x04, 0x1e
        /*00fa*/ 	.short	(.L_191 - .L_190)
.L_190:
        /*00fc*/ 	.word	0x00000000


	//----- nvinfo : EIATTR_CBANK_PARAM_SIZE
	.align		4
.L_191:
        /*0100*/ 	.byte	0x03, 0x19
        /*0102*/ 	.short	0x0060


	//----- nvinfo : EIATTR_PARAM_CBANK
	.align		4
        /*0104*/ 	.byte	0x04, 0x0a
        /*0106*/ 	.short	(.L_193 - .L_192)
	.align		4
.L_192:
        /*0108*/ 	.word	index@(.nv.constant0._Z15processMessagesPiS_PfP7messageiiS0_S_iP17curandStateXORWOWPbiS_)
        /*010c*/ 	.short	0x0380
        /*010e*/ 	.short	0x0060


	//----- nvinfo : EIATTR_SW_WAR
	.align		4
.L_193:
        /*0110*/ 	.byte	0x04, 0x36
        /*0112*/ 	.short	(.L_195 - .L_194)
.L_194:
        /*0114*/ 	.word	0x00000008
.L_195:


//--------------------- .nv.info._Z12setup_kernelP17curandStateXORWOWm --------------------------
	.section	.nv.info._Z12setup_kernelP17curandStateXORWOWm,"",@"SHT_CUDA_INFO"
	.sectionflags	@""
	.align	4


	//----- nvinfo : EIATTR_CUDA_API_VERSION
	.align		4
        /*0000*/ 	.byte	0x04, 0x37
        /*0002*/ 	.short	(.L_197 - .L_196)
.L_196:
        /*0004*/ 	.word	0x00000082


	//----- nvinfo : EIATTR_KPARAM_INFO
	.align		4
.L_197:
        /*0008*/ 	.byte	0x04, 0x17
        /*000a*/ 	.short	(.L_199 - .L_198)
.L_198:
        /*000c*/ 	.word	0x00000000
        /*0010*/ 	.short	0x0001
        /*0012*/ 	.short	0x0008
        /*0014*/ 	.byte	0x00, 0xf0, 0x21, 0x00


	//----- nvinfo : EIATTR_KPARAM_INFO
	.align		4
.L_199:
        /*0018*/ 	.byte	0x04, 0x17
        /*001a*/ 	.short	(.L_201 - .L_200)
.L_200:
        /*001c*/ 	.word	0x00000000
        /*0020*/ 	.short	0x0000
        /*0022*/ 	.short	0x0000
        /*0024*/ 	.byte	0x00, 0xf5, 0x21, 0x00


	//----- nvinfo : EIATTR_SPARSE_MMA_MASK
	.align		4
.L_201:
        /*0028*/ 	.byte	0x03, 0x50
        /*002a*/ 	.short	0x0000


	//----- nvinfo : EIATTR_MAXREG_COUNT
	.align		4
        /*002c*/ 	.byte	0x03, 0x1b
        /*002e*/ 	.short	0x00ff


	//----- nvinfo : EIATTR_MERCURY_ISA_VERSION
	.align		4
        /*0030*/ 	.byte	0x03, 0x5f
        /*0032*/ 	.short	0x0101


	//----- nvinfo : EIATTR_VRC_CTA_INIT_COUNT
	.align		4
        /*0034*/ 	.byte	0x02, 0x4a
	.zero		1
	.zero		1


	//----- nvinfo : EIATTR_EXIT_INSTR_OFFSETS
	.align		4
        /*0038*/ 	.byte	0x04, 0x1c
        /*003a*/ 	.short	(.L_203 - .L_202)


	//   ....[0]....
.L_202:
        /*003c*/ 	.word	0x00000ed0


	//----- nvinfo : EIATTR_CRS_STACK_SIZE
	.align		4
.L_203:
        /*0040*/ 	.byte	0x04, 0x1e
        /*0042*/ 	.short	(.L_205 - .L_204)
.L_204:
        /*0044*/ 	.word	0x00000000


	//----- nvinfo : EIATTR_CBANK_PARAM_SIZE
	.align		4
.L_205:
        /*0048*/ 	.byte	0x03, 0x19
        /*004a*/ 	.short	0x0010


	//----- nvinfo : EIATTR_PARAM_CBANK
	.align		4
        /*004c*/ 	.byte	0x04, 0x0a
        /*004e*/ 	.short	(.L_207 - .L_206)
	.align		4
.L_206:
        /*0050*/ 	.word	index@(.nv.constant0._Z12setup_kernelP17curandStateXORWOWm)
        /*0054*/ 	.short	0x0380
        /*0056*/ 	.short	0x0010


	//----- nvinfo : EIATTR_SW_WAR
	.align		4
.L_207:
        /*0058*/ 	.byte	0x04, 0x36
        /*005a*/ 	.short	(.L_209 - .L_208)
.L_208:
        /*005c*/ 	.word	0x00000008
.L_209:


//--------------------- .nv.info._Z15flush_boolArrayPbi --------------------------
	.section	.nv.info._Z15flush_boolArrayPbi,"",@"SHT_CUDA_INFO"
	.sectionflags	@""
	.align	4


	//----- nvinfo : EIATTR_CUDA_API_VERSION
	.align		4
        /*0000*/ 	.byte	0x04, 0x37
        /*0002*/ 	.short	(.L_211 - .L_210)
.L_210:
        /*0004*/ 	.word	0x00000082


	//----- nvinfo : EIATTR_KPARAM_INFO
	.align		4
.L_211:
        /*0008*/ 	.byte	0x04, 0x17
        /*000a*/ 	.short	(.L_213 - .L_212)
.L_212:
        /*000c*/ 	.word	0x00000000
        /*0010*/ 	.short	0x0001
        /*0012*/ 	.short	0x0008
        /*0014*/ 	.byte	0x00, 0xf0, 0x11, 0x00


	//----- nvinfo : EIATTR_KPARAM_INFO
	.align		4
.L_213:
        /*0018*/ 	.byte	0x04, 0x17
        /*001a*/ 	.short	(.L_215 - .L_214)
.L_214:
        /*001c*/ 	.word	0x00000000
        /*0020*/ 	.short	0x0000
        /*0022*/ 	.short	0x0000
        /*0024*/ 	.byte	0x00, 0xf5, 0x21, 0x00


	//----- nvinfo : EIATTR_SPARSE_MMA_MASK
	.align		4
.L_215:
        /*0028*/ 	.byte	0x03, 0x50
        /*002a*/ 	.short	0x0000


	//----- nvinfo : EIATTR_MAXREG_COUNT
	.align		4
        /*002c*/ 	.byte	0x03, 0x1b
        /*002e*/ 	.short	0x00ff


	//----- nvinfo : EIATTR_MERCURY_ISA_VERSION
	.align		4
        /*0030*/ 	.byte	0x03, 0x5f
        /*0032*/ 	.short	0x0101


	//----- nvinfo : EIATTR_VRC_CTA_INIT_COUNT
	.align		4
        /*0034*/ 	.byte	0x02, 0x4a
	.zero		1
	.zero		1


	//----- nvinfo : EIATTR_EXIT_INSTR_OFFSETS
	.align		4
        /*0038*/ 	.byte	0x04, 0x1c
        /*003a*/ 	.short	(.L_217 - .L_216)


	//   ....[0]....
.L_216:
        /*003c*/ 	.word	0x00000070


	//   ....[1]....
        /*0040*/ 	.word	0x000000d0


	//----- nvinfo : EIATTR_CBANK_PARAM_SIZE
	.align		4
.L_217:
        /*0044*/ 	.byte	0x03, 0x19
        /*0046*/ 	.short	0x000c


	//----- nvinfo : EIATTR_PARAM_CBANK
	.align		4
        /*0048*/ 	.byte	0x04, 0x0a
        /*004a*/ 	.short	(.L_219 - .L_218)
	.align		4
.L_218:
        /*004c*/ 	.word	index@(.nv.constant0._Z15flush_boolArrayPbi)
        /*0050*/ 	.short	0x0380
        /*0052*/ 	.short	0x000c


	//----- nvinfo : EIATTR_SW_WAR
	.align		4
.L_219:
        /*0054*/ 	.byte	0x04, 0x36
        /*0056*/ 	.short	(.L_221 - .L_220)
.L_220:
        /*0058*/ 	.word	0x00000008
.L_221:


//--------------------- .nv.callgraph             --------------------------
	.section	.nv.callgraph,"",@"SHT_CUDA_CALLGRAPH"
	.align	4
	.sectionentsize	8
	.align		4
        /*0000*/ 	.word	0x00000000
	.align		4
        /*0004*/ 	.word	0xffffffff
	.align		4
        /*0008*/ 	.word	0x00000000
	.align		4
        /*000c*/ 	.word	0xfffffffe
	.align		4
        /*0010*/ 	.word	0x00000000
	.align		4
        /*0014*/ 	.word	0xfffffffd
	.align		4
        /*0018*/ 	.word	0x00000000
	.align		4
        /*001c*/ 	.word	0xfffffffc


//--------------------- .nv.constant4             --------------------------
	.section	.nv.constant4,"a",@progbits
	.align	8
	.align		8
.nv.constant4:
        /*0000*/ 	.dword	precalc_xorwow_matrix
	.align		8
        /*0008*/ 	.dword	precalc_xorwow_offset_matrix
	.align		8
        /*0010*/ 	.dword	mrg32k3aM1
	.align		8
        /*0018*/ 	.dword	mrg32k3aM2
	.align		8
        /*0020*/ 	.dword	mrg32k3aM1SubSeq
	.align		8
        /*0028*/ 	.dword	mrg32k3aM2SubSeq
	.align		8
        /*0030*/ 	.dword	mrg32k3aM1Seq
	.align		8
        /*0038*/ 	.dword	mrg32k3aM2Seq
	.align		8
        /*0040*/ 	.dword	_ZN34_INTERNAL_50c043e6_4_k_cu_73c0d4154cuda3std3__45__cpo5beginE
	.align		8
        /*0048*/ 	.dword	_ZN34_INTERNAL_50c043e6_4_k_cu_73c0d4154cuda3std3__45__cpo3endE
	.align		8
        /*0050*/ 	.dword	_ZN34_INTERNAL_50c043e6_4_k_cu_73c0d4154cuda3std3__45__cpo6cbeginE
	.align		8
        /*0058*/ 	.dword	_ZN34_INTERNAL_50c043e6_4_k_cu_73c0d4154cuda3std3__45__cpo4cendE
	.align		8
        /*0060*/ 	.dword	_ZN34_INTERNAL_50c043e6_4_k_cu_73c0d4154cuda3std3__45__cpo6rbeginE
	.align		8
        /*0068*/ 	.dword	_ZN34_INTERNAL_50c043e6_4_k_cu_73c0d4154cuda3std3__45__cpo4rendE
	.align		8
        /*0070*/ 	.dword	_ZN34_INTERNAL_50c043e6_4_k_cu_73c0d4154cuda3std3__45__cpo7crbeginE
	.align		8
        /*0078*/ 	.dword	_ZN34_INTERNAL_50c043e6_4_k_cu_73c0d4154cuda3std3__45__cpo5crendE
	.align		8
        /*0080*/ 	.dword	_ZN34_INTERNAL_50c043e6_4_k_cu_73c0d4154cuda3std3__436_GLOBAL__N__50c043e6_4_k_cu_73c0d4156ignoreE
	.align		8
        /*0088*/ 	.dword	_ZN34_INTERNAL_50c043e6_4_k_cu_73c0d4154cuda3std3__419piecewise_constructE
	.align		8
        /*0090*/ 	.dword	_ZN34_INTERNAL_50c043e6_4_k_cu_73c0d4154cuda3std3__48in_placeE
	.align		8
        /*0098*/ 	.dword	_ZN34_INTERNAL_50c043e6_4_k_cu_73c0d4154cuda3std3__420unreachable_sentinelE
	.align		8
        /*00a0*/ 	.dword	_ZN34_INTERNAL_50c043e6_4_k_cu_73c0d4154cuda3std3__47nulloptE
	.align		8
        /*00a8*/ 	.dword	_ZN34_INTERNAL_50c043e6_4_k_cu_73c0d4154cuda3std3__48unexpectE
	.align		8
        /*00b0*/ 	.dword	_ZN34_INTERNAL_50c043e6_4_k_cu_73c0d4154cuda3std6ranges3__45__cpo4swapE
	.align		8
        /*00b8*/ 	.dword	_ZN34_INTERNAL_50c043e6_4_k_cu_73c0d4154cuda3std6ranges3__45__cpo9iter_moveE
	.align		8
        /*00c0*/ 	.dword	_ZN34_INTERNAL_50c043e6_4_k_cu_73c0d4154cuda3std6ranges3__45__cpo5beginE
	.align		8
        /*00c8*/ 	.dword	_ZN34_INTERNAL_50c043e6_4_k_cu_73c0d4154cuda3std6ranges3__45__cpo3endE
	.align		8
        /*00d0*/ 	.dword	_ZN34_INTERNAL_50c043e6_4_k_cu_73c0d4154cuda3std6ranges3__45__cpo6cbeginE
	.align		8
        /*00d8*/ 	.dword	_ZN34_INTERNAL_50c043e6_4_k_cu_73c0d4154cuda3std6ranges3__45__cpo4cendE
	.align		8
        /*00e0*/ 	.dword	_ZN34_INTERNAL_50c043e6_4_k_cu_73c0d4154cuda3std6ranges3__45__cpo7advanceE
	.align		8
        /*00e8*/ 	.dword	_ZN34_INTERNAL_50c043e6_4_k_cu_73c0d4154cuda3std6ranges3__45__cpo9iter_swapE
	.align		8
        /*00f0*/ 	.dword	_ZN34_INTERNAL_50c043e6_4_k_cu_73c0d4154cuda3std6ranges3__45__cpo4nextE
	.align		8
        /*00f8*/ 	.dword	_ZN34_INTERNAL_50c043e6_4_k_cu_73c0d4154cuda3std6ranges3__45__cpo4prevE
	.align		8
        /*0100*/ 	.dword	_ZN34_INTERNAL_50c043e6_4_k_cu_73c0d4154cuda3std6ranges3__45__cpo4dataE
	.align		8
        /*0108*/ 	.dword	_ZN34_INTERNAL_50c043e6_4_k_cu_73c0d4154cuda3std6ranges3__45__cpo5cdataE
	.align		8
        /*0110*/ 	.dword	_ZN34_INTERNAL_50c043e6_4_k_cu_73c0d4154cuda3std6ranges3__45__cpo4sizeE
	.align		8
        /*0118*/ 	.dword	_ZN34_INTERNAL_50c043e6_4_k_cu_73c0d4154cuda3std6ranges3__45__cpo5ssizeE
	.align		8
        /*0120*/ 	.dword	_ZN34_INTERNAL_50c043e6_4_k_cu_73c0d4154cuda3std6ranges3__45__cpo8distanceE
	.align		8
        /*0128*/ 	.dword	_ZN34_INTERNAL_50c043e6_4_k_cu_73c0d4156thrust24THRUST_300001_SM_1000_NS8cuda_cub3parE
	.align		8
        /*0130*/ 	.dword	_ZN34_INTERNAL_50c043e6_4_k_cu_73c0d4156thrust24THRUST_300001_SM_1000_NS8cuda_cub10par_nosyncE
	.align		8
        /*0138*/ 	.dword	_ZN34_INTERNAL_50c043e6_4_k_cu_73c0d4156thrust24THRUST_300001_SM_1000_NS6system6detail10sequential3seqE
	.align		8
        /*0140*/ 	.dword	_ZN34_INTERNAL_50c043e6_4_k_cu_73c0d4156thrust24THRUST_300001_SM_1000_NS6system3cpp3parE
	.align		8
        /*0148*/ 	.dword	_ZN34_INTERNAL_50c043e6_4_k_cu_73c0d4156thrust24THRUST_300001_SM_1000_NS12placeholders2_1E
	.align		8
        /*0150*/ 	.dword	_ZN34_INTERNAL_50c043e6_4_k_cu_73c0d4156thrust24THRUST_300001_SM_1000_NS12placeholders2_2E
	.align		8
        /*0158*/ 	.dword	_ZN34_INTERNAL_50c043e6_4_k_cu_73c0d4156thrust24THRUST_300001_SM_1000_NS12placeholders2_3E
	.align		8
        /*0160*/ 	.dword	_ZN34_INTERNAL_50c043e6_4_k_cu_73c0d4156thrust24THRUST_300001_SM_1000_NS12placeholders2_4E
	.align		8
        /*0168*/ 	.dword	_ZN34_INTERNAL_50c043e6_4_k_cu_73c0d4156thrust24THRUST_300001_SM_1000_NS12placeholders2_5E
	.align		8
        /*0170*/ 	.dword	_ZN34_INTERNAL_50c043e6_4_k_cu_73c0d4156thrust24THRUST_300001_SM_1000_NS12placeholders2_6E
	.align		8
        /*0178*/ 	.dword	_ZN34_INTERNAL_50c043e6_4_k_cu_73c0d4156thrust24THRUST_300001_SM_1000_NS12placeholders2_7E
	.align		8
        /*0180*/ 	.dword	_ZN34_INTERNAL_50c043e6_4_k_cu_73c0d4156thrust24THRUST_300001_SM_1000_NS12placeholders2_8E
	.align		8
        /*0188*/ 	.dword	_ZN34_INTERNAL_50c043e6_4_k_cu_73c0d4156thrust24THRUST_300001_SM_1000_NS12placeholders2_9E
	.align		8
        /*0190*/ 	.dword	_ZN34_INTERNAL_50c043e6_4_k_cu_73c0d4156thrust24THRUST_300001_SM_1000_NS12placeholders3_10E
	.align		8
        /*0198*/ 	.dword	_ZN34_INTERNAL_50c043e6_4_k_cu_73c0d4156thrust24THRUST_300001_SM_1000_NS3seqE
	.align		8
        /*01a0*/ 	.dword	_ZN34_INTERNAL_50c043e6_4_k_cu_73c0d4156thrust24THRUST_300001_SM_1000_NS6deviceE


//--------------------- .nv.constant3             --------------------------
	.section	.nv.constant3,"a",@progbits
	.align	8
.nv.constant3:
	.type		__cr_lgamma_table,@object
	.size		__cr_lgamma_table,(.L_8 - __cr_lgamma_table)
__cr_lgamma_table:
        /*0000*/ 	.byte	0x00, 0x00, 0x00, 0x00, 0x00, 0x00, 0x00, 0x00, 0x00, 0x00, 0x00, 0x00, 0x00, 0x00, 0x00, 0x00
        /*0010*/ 	.byte	0xef, 0x39, 0xfa, 0xfe, 0x42, 0x2e, 0xe6, 0x3f, 0x02, 0x20, 0x2a, 0xfa, 0x0b, 0xab, 0xfc, 0x3f
        /*0020*/ 	.byte	0xf9, 0x2c, 0x92, 0x7c, 0xa7, 0x6c, 0x09, 0x40, 0xc9, 0x79, 0x44, 0x3c, 0x64, 0x26, 0x13, 0x40
        /*0030*/ 	.byte	0xca, 0x01, 0xcf, 0x3a, 0x27, 0x51, 0x1a, 0x40, 0x30, 0xcc, 0x2d, 0xf3, 0xe1, 0x0c, 0x21, 0x40
        /*0040*/ 	.byte	0x0d, 0xb7, 0xfc, 0x82, 0x8e, 0x35, 0x25, 0x40
.L_8:


//--------------------- .text._ZN3cub18CUB_300001_SM_10006detail11EmptyKernelIvEEvv --------------------------
	.section	.text._ZN3cub18CUB_300001_SM_10006detail11EmptyKernelIvEEvv,"ax",@progbits
	.align	128
        .global         _ZN3cub18CUB_300001_SM_10006detail11EmptyKernelIvEEvv
        .type           _ZN3cub18CUB_300001_SM_10006detail11EmptyKernelIvEEvv,@function
        .size           _ZN3cub18CUB_300001_SM_10006detail11EmptyKernelIvEEvv,(.L_x_44 - _ZN3cub18CUB_300001_SM_10006detail11EmptyKernelIvEEvv)
        .other          _ZN3cub18CUB_300001_SM_10006detail11EmptyKernelIvEEvv,@"STO_CUDA_ENTRY STV_DEFAULT"
_ZN3cub18CUB_300001_SM_10006detail11EmptyKernelIvEEvv:
.text._ZN3cub18CUB_300001_SM_10006detail11EmptyKernelIvEEvv:
[----:B------:R-:W-:Y:S01]  /*0000*/  LDC R1, c[0x0][0x37c] ;  /* 0x0000df00ff017b82 */ /* 0x000fe20000000800 */
[----:B------:R-:W-:Y:S05]  /*0010*/  EXIT ;  /* 0x000000000000794d */ /* 0x000fea0003800000 */
.L_x_0:
[----:B------:R-:W-:-:S00]  /*0020*/  BRA `(.L_x_0) ;  /* 0xfffffffc00fc7947 */ /* 0x000fc0000383ffff */
[----:B------:R-:W-:-:S00]  /*0030*/  NOP ;  /* 0x0000000000007918 */ /* 0x000fc00000000000 */
        /* <DEDUP_REMOVED lines=12> */
.L_x_44:


//--------------------- .text._Z11update_qlenPiiS_ --------------------------
	.section	.text._Z11update_qlenPiiS_,"ax",@progbits
	.align	128
        .global         _Z11update_qlenPiiS_
        .type           _Z11update_qlenPiiS_,@function
        .size           _Z11update_qlenPiiS_,(.L_x_45 - _Z11update_qlenPiiS_)
        .other          _Z11update_qlenPiiS_,@"STO_CUDA_ENTRY STV_DEFAULT"
_Z11update_qlenPiiS_:
.text._Z11update_qlenPiiS_:
[----:B------:R-:W-:Y:S01]  /*0000*/  LDC R1, c[0x0][0x37c] ;  /* 0x0000df00ff017b82 */ /* 0x000fe20000000800 */
[----:B------:R-:W0:Y:S01]  /*0010*/  S2R R5, SR_CTAID.X ;  /* 0x0000000000057919 */ /* 0x000e220000002500 */
[----:B------:R-:W0:Y:S01]  /*0020*/  LDCU UR4, c[0x0][0x360] ;  /* 0x00006c00ff0477ac */ /* 0x000e220008000800 */
[----:B------:R-:W0:Y:S01]  /*0030*/  S2R R0, SR_TID.X ;  /* 0x0000000000007919 */ /* 0x000e220000002100 */
[----:B------:R-:W1:Y:S01]  /*0040*/  LDCU UR5, c[0x0][0x388] ;  /* 0x00007100ff0577ac */ /* 0x000e620008000800 */
[----:B0-----:R-:W-:-:S05]  /*0050*/  IMAD R5, R5, UR4, R0 ;  /* 0x0000000405057c24 */ /* 0x001fca000f8e0200 */
[----:B-1----:R-:W-:-:S13]  /*0060*/  ISETP.GE.AND P0, PT, R5, UR5, PT ;  /* 0x0000000505007c0c */ /* 0x002fda000bf06270 */
[----:B------:R-:W-:Y:S05]  /*0070*/  @P0 EXIT ;  /* 0x000000000000094d */ /* 0x000fea0003800000 */
[----:B------:R-:W0:Y:S01]  /*0080*/  LDC.64 R2, c[0x0][0x380] ;  /* 0x0000e000ff027b82 */ /* 0x000e220000000a00 */
[----:B------:R-:W1:Y:S01]  /*0090*/  LDCU.64 UR4, c[0x0][0x358] ;  /* 0x00006b00ff0477ac */ /* 0x000e620008000a00 */
[----:B0-----:R-:W-:-:S06]  /*00a0*/  IMAD.WIDE R2, R5, 0x4, R2 ;  /* 0x0000000405027825 */ /* 0x001fcc00078e0202 */
[----:B------:R-:W0:Y:S01]  /*00b0*/  LDC.64 R4, c[0x0][0x390] ;  /* 0x0000e400ff047b82 */ /* 0x000e220000000a00 */
[----:B-1----:R-:W0:Y:S01]  /*00c0*/  LDG.E R3, desc[UR4][R2.64] ;  /* 0x0000000402037981 */ /* 0x002e22000c1e1900 */
[----:B------:R-:W-:Y:S02]  /*00d0*/  HFMA2 R7, -RZ, RZ, 0, 5.9604644775390625e-08 ;  /* 0x00000001ff077431 */ /* 0x000fe400000001ff */
[----:B0-----:R-:W-:-:S05]  /*00e0*/  IMAD.WIDE R4, R3, 0x4, R4 ;  /* 0x0000000403047825 */ /* 0x001fca00078e0204 */
[----:B------:R-:W-:Y:S01]  /*00f0*/  REDG.E.ADD.STRONG.GPU desc[UR4][R4.64], R7 ;  /* 0x000000070400798e */ /* 0x000fe2000c12e104 */
[----:B------:R-:W-:Y:S05]  /*0100*/  EXIT ;  /* 0x000000000000794d */ /* 0x000fea0003800000 */
.L_x_1:
        /* <DEDUP_REMOVED lines=15> */
.L_x_45:


//--------------------- .text._Z9normalisePfii    --------------------------
	.section	.text._Z9normalisePfii,"ax",@progbits
	.align	128
        .global         _Z9normalisePfii
        .type           _Z9normalisePfii,@function
        .size           _Z9normalisePfii,(.L_x_42 - _Z9normalisePfii)
        .other          _Z9normalisePfii,@"STO_CUDA_ENTRY STV_DEFAULT"
_Z9normalisePfii:
.text._Z9normalisePfii:
        /* <DEDUP_REMOVED lines=10> */
[----:B------:R-:W2:Y:S01]  /*00a0*/  LDCU UR6, c[0x0][0x38c] ;  /* 0x00007180ff0677ac */ /* 0x000ea20008000800 */
[----:B0-----:R-:W-:-:S05]  /*00b0*/  IMAD.WIDE R4, R3, 0x4, R4 ;  /* 0x0000000403047825 */ /* 0x001fca00078e0204 */
[----:B-1----:R-:W3:Y:S01]  /*00c0*/  LDG.E R0, desc[UR4][R4.64] ;  /* 0x0000000404007981 */ /* 0x002ee2000c1e1900 */
[----:B--2---:R-:W-:Y:S01]  /*00d0*/  I2FP.F32.S32 R3, UR6 ;  /* 0x0000000600037c45 */ /* 0x004fe20008201400 */
[----:B------:R-:W-:Y:S03]  /*00e0*/  BSSY.RECONVERGENT B0, `(.L_x_2) ;  /* 0x000000c000007945 */ /* 0x000fe60003800200 */
[----:B------:R-:W0:Y:S02]  /*00f0*/  MUFU.RCP R2, R3 ;  /* 0x0000000300027308 */ /* 0x000e240000001000 */
[----:B0-----:R-:W-:-:S04]  /*0100*/  FFMA R7, -R3, R2, 1 ;  /* 0x3f80000003077423 */ /* 0x001fc80000000102 */
[----:B------:R-:W-:Y:S02]  /*0110*/  FFMA R7, R2, R7, R2 ;  /* 0x0000000702077223 */ /* 0x000fe40000000002 */
[----:B---3--:R-:W0:Y:S02]  /*0120*/  FCHK P0, R0, R3 ;  /* 0x0000000300007302 */ /* 0x008e240000000000 */
[----:B------:R-:W-:-:S04]  /*0130*/  FFMA R2, R0, R7, RZ ;  /* 0x0000000700027223 */ /* 0x000fc800000000ff */
[----:B------:R-:W-:-:S04]  /*0140*/  FFMA R6, -R3, R2, R0 ;  /* 0x0000000203067223 */ /* 0x000fc80000000100 */
[----:B------:R-:W-:Y:S01]  /*0150*/  FFMA R7, R7, R6, R2 ;  /* 0x0000000607077223 */ /* 0x000fe20000000002 */
[----:B0-----:R-:W-:Y:S06]  /*0160*/  @!P0 BRA `(.L_x_3) ;  /* 0x00000000000c8947 */ /* 0x001fec0003800000 */
[----:B------:R-:W-:-:S07]  /*0170*/  MOV R2, 0x190 ;  /* 0x0000019000027802 */ /* 0x000fce0000000f00 */
[----:B------:R-:W-:Y:S05]  /*0180*/  CALL.REL.NOINC `($__internal_0_$__cuda_sm3x_div_rn_noftz_f32_slowpath) ;  /* 0x0000000000107944 */ /* 0x000fea0003c00000 */
[----:B------:R-:W-:-:S07]  /*0190*/  IMAD.MOV.U32 R7, RZ, RZ, R0 ;  /* 0x000000ffff077224 */ /* 0x000fce00078e0000 */
.L_x_3:
[----:B------:R-:W-:Y:S05]  /*01a0*/  BSYNC.RECONVERGENT B0 ;  /* 0x0000000000007941 */ /* 0x000fea0003800200 */
.L_x_2:
[----:B------:R-:W-:Y:S01]  /*01b0*/  STG.E desc[UR4][R4.64], R7 ;  /* 0x0000000704007986 */ /* 0x000fe2000c101904 */
[----:B------:R-:W-:Y:S05]  /*01c0*/  EXIT ;  /* 0x000000000000794d */ /* 0x000fea0003800000 */
        .weak           $__internal_0_$__cuda_sm3x_div_rn_noftz_f32_slowpath
        .type           $__internal_0_$__cuda_sm3x_div_rn_noftz_f32_slowpath,@function
        .size           $__internal_0_$__cuda_sm3x_div_rn_noftz_f32_slowpath,(.L_x_42 - $__internal_0_$__cuda_sm3x_div_rn_noftz_f32_slowpath)
$__internal_0_$__cuda_sm3x_div_rn_noftz_f32_slowpath:
[--C-:B------:R-:W-:Y:S01]  /*01d0*/  SHF.R.U32.HI R7, RZ, 0x17, R3.reuse ;  /* 0x00000017ff077819 */ /* 0x100fe20000011603 */
[----:B------:R-:W-:Y:S01]  /*01e0*/  BSSY.RECONVERGENT B1, `(.L_x_4) ;  /* 0x0000064000017945 */ /* 0x000fe20003800200 */
[--C-:B------:R-:W-:Y:S01]  /*01f0*/  SHF.R.U32.HI R6, RZ, 0x17, R0.reuse ;  /* 0x00000017ff067819 */ /* 0x100fe20000011600 */
[----:B------:R-:W-:Y:S01]  /*0200*/  IMAD.MOV.U32 R8, RZ, RZ, R0 ;  /* 0x000000ffff087224 */ /* 0x000fe200078e0000 */
[----:B------:R-:W-:Y:S01]  /*0210*/  LOP3.LUT R7, R7, 0xff, RZ, 0xc0, !PT ;  /* 0x000000ff07077812 */ /* 0x000fe200078ec0ff */
[----:B------:R-:W-:Y:S01]  /*0220*/  IMAD.MOV.U32 R9, RZ, RZ, R3 ;  /* 0x000000ffff097224 */ /* 0x000fe200078e0003 */
[----:B------:R-:W-:-:S03]  /*0230*/  LOP3.LUT R6, R6, 0xff, RZ, 0xc0, !PT ;  /* 0x000000ff06067812 */ /* 0x000fc600078ec0ff */
[----:B------:R-:W-:Y:S02]  /*0240*/  VIADD R12, R7, 0xffffffff ;  /* 0xffffffff070c7836 */ /* 0x000fe40000000000 */
[----:B------:R-:W-:-:S03]  /*0250*/  VIADD R11, R6, 0xffffffff ;  /* 0xffffffff060b7836 */ /* 0x000fc60000000000 */
[----:B------:R-:W-:-:S04]  /*0260*/  ISETP.GT.U32.AND P0, PT, R12, 0xfd, PT ;  /* 0x000000fd0c00780c */ /* 0x000fc80003f04070 */
[----:B------:R-:W-:-:S13]  /*0270*/  ISETP.GT.U32.OR P0, PT, R11, 0xfd, P0 ;  /* 0x000000fd0b00780c */ /* 0x000fda0000704470 */
[----:B------:R-:W-:Y:S01]  /*0280*/  @!P0 IMAD.MOV.U32 R10, RZ, RZ, RZ ;  /* 0x000000ffff0a8224 */ /* 0x000fe200078e00ff */
[----:B------:R-:W-:Y:S06]  /*0290*/  @!P0 BRA `(.L_x_5) ;  /* 0x00000000005c8947 */ /* 0x000fec0003800000 */
[----:B------:R-:W-:Y:S02]  /*02a0*/  FSETP.GTU.FTZ.AND P0, PT, |R0|, +INF , PT ;  /* 0x7f8000000000780b */ /* 0x000fe40003f1c200 */
[----:B------:R-:W-:-:S04]  /*02b0*/  FSETP.GTU.FTZ.AND P1, PT, |R3|, +INF , PT ;  /* 0x7f8000000300780b */ /* 0x000fc80003f3c200 */
[----:B------:R-:W-:-:S13]  /*02c0*/  PLOP3.LUT P0, PT, P0, P1, PT, 0xf8, 0x8f ;  /* 0x00000000008f781c */ /* 0x000fda0000703f70 */
[----:B------:R-:W-:Y:S05]  /*02d0*/  @P0 BRA `(.L_x_6) ;  /* 0x00000004004c0947 */ /* 0x000fea0003800000 */
[----:B------:R-:W-:-:S13]  /*02e0*/  LOP3.LUT P0, RZ, R9, 0x7fffffff, R8, 0xc8, !PT ;  /* 0x7fffffff09ff7812 */ /* 0x000fda000780c808 */
[----:B------:R-:W-:Y:S05]  /*02f0*/  @!P0 BRA `(.L_x_7) ;  /* 0x00000004003c8947 */ /* 0x000fea0003800000 */
[C---:B------:R-:W-:Y:S02]  /*0300*/  FSETP.NEU.FTZ.AND P2, PT, |R0|.reuse, +INF , PT ;  /* 0x7f8000000000780b */ /* 0x040fe40003f5d200 */
[----:B------:R-:W-:Y:S02]  /*0310*/  FSETP.NEU.FTZ.AND P1, PT, |R3|, +INF , PT ;  /* 0x7f8000000300780b */ /* 0x000fe40003f3d200 */
[----:B------:R-:W-:-:S11]  /*0320*/  FSETP.NEU.FTZ.AND P0, PT, |R0|, +INF , PT ;  /* 0x7f8000000000780b */ /* 0x000fd60003f1d200 */
[----:B------:R-:W-:Y:S05]  /*0330*/  @!P1 BRA !P2, `(.L_x_7) ;  /* 0x00000004002c9947 */ /* 0x000fea0005000000 */
[----:B------:R-:W-:-:S04]  /*0340*/  LOP3.LUT P2, RZ, R8, 0x7fffffff, RZ, 0xc0, !PT ;  /* 0x7fffffff08ff7812 */ /* 0x000fc8000784c0ff */
[----:B------:R-:W-:-:S13]  /*0350*/  PLOP3.LUT P1, PT, P1, P2, PT, 0x2f, 0xf2 ;  /* 0x0000000000f2781c */ /* 0x000fda0000f24577 */
[----:B------:R-:W-:Y:S05]  /*0360*/  @P1 BRA `(.L_x_8) ;  /* 0x0000000400181947 */ /* 0x000fea0003800000 */
[----:B------:R-:W-:-:S04]  /*0370*/  LOP3.LUT P1, RZ, R9, 0x7fffffff, RZ, 0xc0, !PT ;  /* 0x7fffffff09ff7812 */ /* 0x000fc8000782c0ff */
[----:B------:R-:W-:-:S13]  /*0380*/  PLOP3.LUT P0, PT, P0, P1, PT, 0x2f, 0xf2 ;  /* 0x0000000000f2781c */ /* 0x000fda0000702577 */
[----:B------:R-:W-:Y:S05]  /*0390*/  @P0 BRA `(.L_x_9) ;  /* 0x0000000400000947 */ /* 0x000fea0003800000 */
[----:B------:R-:W-:Y:S02]  /*03a0*/  ISETP.GE.AND P0, PT, R11, RZ, PT ;  /* 0x000000ff0b00720c */ /* 0x000fe40003f06270 */
[----:B------:R-:W-:-:S11]  /*03b0*/  ISETP.GE.AND P1, PT, R12, RZ, PT ;  /* 0x000000ff0c00720c */ /* 0x000fd60003f26270 */
[----:B------:R-:W-:Y:S02]  /*03c0*/  @P0 IMAD.MOV.U32 R10, RZ, RZ, RZ ;  /* 0x000000ffff0a0224 */ /* 0x000fe400078e00ff */
[----:B------:R-:W-:Y:S01]  /*03d0*/  @!P0 FFMA R8, R0, 1.84467440737095516160e+19, RZ ;  /* 0x5f80000000088823 */ /* 0x000fe200000000ff */
[----:B------:R-:W-:Y:S02]  /*03e0*/  @!P0 IMAD.MOV.U32 R10, RZ, RZ, -0x40 ;  /* 0xffffffc0ff0a8424 */ /* 0x000fe400078e00ff */
[----:B------:R-:W-:Y:S02]  /*03f0*/  @!P1 FFMA R9, R3, 1.84467440737095516160e+19, RZ ;  /* 0x5f80000003099823 */ /* 0x000fe400000000ff */
[----:B------:R-:W-:-:S07]  /*0400*/  @!P1 VIADD R10, R10, 0x40 ;  /* 0x000000400a0a9836 */ /* 0x000fce0000000000 */
.L_x_5:
[----:B------:R-:W-:Y:S01]  /*0410*/  LEA R0, R7, 0xc0800000, 0x17 ;  /* 0xc080000007007811 */ /* 0x000fe200078eb8ff */
[----:B------:R-:W-:Y:S01]  /*0420*/  VIADD R6, R6, 0xffffff81 ;  /* 0xffffff8106067836 */ /* 0x000fe20000000000 */
[----:B------:R-:W-:Y:S03]  /*0430*/  BSSY.RECONVERGENT B2, `(.L_x_10) ;  /* 0x0000035000027945 */ /* 0x000fe60003800200 */
[----:B------:R-:W-:Y:S01]  /*0440*/  IMAD.IADD R9, R9, 0x1, -R0 ;  /* 0x0000000109097824 */ /* 0x000fe200078e0a00 */
[C---:B------:R-:W-:Y:S01]  /*0450*/  IADD3 R7, PT, PT, R6.reuse, 0x7f, -R7 ;  /* 0x0000007f06077810 */ /* 0x040fe20007ffe807 */
[----:B------:R-:W-:Y:S02]  /*0460*/  IMAD R0, R6, -0x800000, R8 ;  /* 0xff80000006007824 */ /* 0x000fe400078e0208 */
[----:B------:R-:W0:Y:S01]  /*0470*/  MUFU.RCP R3, R9 ;  /* 0x0000000900037308 */ /* 0x000e220000001000 */
[----:B------:R-:W-:Y:S01]  /*0480*/  FADD.FTZ R11, -R9, -RZ ;  /* 0x800000ff090b7221 */ /* 0x000fe20000010100 */
[----:B------:R-:W-:-:S03]  /*0490*/  IMAD.IADD R7, R7, 0x1, R10 ;  /* 0x0000000107077824 */ /* 0x000fc600078e020a */
[----:B0-----:R-:W-:-:S04]  /*04a0*/  FFMA R12, R3, R11, 1 ;  /* 0x3f800000030c7423 */ /* 0x001fc8000000000b */
[----:B------:R-:W-:-:S04]  /*04b0*/  FFMA R12, R3, R12, R3 ;  /* 0x0000000c030c7223 */ /* 0x000fc80000000003 */
[----:B------:R-:W-:-:S04]  /*04c0*/  FFMA R3, R0, R12, RZ ;  /* 0x0000000c00037223 */ /* 0x000fc800000000ff */
[----:B------:R-:W-:-:S04]  /*04d0*/  FFMA R8, R11, R3, R0 ;  /* 0x000000030b087223 */ /* 0x000fc80000000000 */
[----:B------:R-:W-:-:S04]  /*04e0*/  FFMA R13, R12, R8, R3 ;  /* 0x000000080c0d7223 */ /* 0x000fc80000000003 */
[----:B------:R-:W-:-:S04]  /*04f0*/  FFMA R8, R11, R13, R0 ;  /* 0x0000000d0b087223 */ /* 0x000fc80000000000 */
[----:B------:R-:W-:-:S05]  /*0500*/  FFMA R0, R12, R8, R13 ;  /* 0x000000080c007223 */ /* 0x000fca000000000d */
[----:B------:R-:W-:-:S04]  /*0510*/  SHF.R.U32.HI R3, RZ, 0x17, R0 ;  /* 0x00000017ff037819 */ /* 0x000fc80000011600 */
[----:B------:R-:W-:-:S05]  /*0520*/  LOP3.LUT R3, R3, 0xff, RZ, 0xc0, !PT ;  /* 0x000000ff03037812 */ /* 0x000fca00078ec0ff */
[----:B------:R-:W-:-:S04]  /*0530*/  IMAD.IADD R9, R3, 0x1, R7 ;  /* 0x0000000103097824 */ /* 0x000fc800078e0207 */
[----:B------:R-:W-:-:S05]  /*0540*/  VIADD R3, R9, 0xffffffff ;  /* 0xffffffff09037836 */ /* 0x000fca0000000000 */
[----:B------:R-:W-:-:S13]  /*0550*/  ISETP.GE.U32.AND P0, PT, R3, 0xfe, PT ;  /* 0x000000fe0300780c */ /* 0x000fda0003f06070 */
[----:B------:R-:W-:Y:S05]  /*0560*/  @!P0 BRA `(.L_x_11) ;  /* 0x0000000000808947 */ /* 0x000fea0003800000 */
[----:B------:R-:W-:-:S13]  /*0570*/  ISETP.GT.AND P0, PT, R9, 0xfe, PT ;  /* 0x000000fe0900780c */ /* 0x000fda0003f04270 */
[----:B------:R-:W-:Y:S05]  /*0580*/  @P0 BRA `(.L_x_12) ;  /* 0x00000000006c0947 */ /* 0x000fea0003800000 */
[----:B------:R-:W-:-:S13]  /*0590*/  ISETP.GE.AND P0, PT, R9, 0x1, PT ;  /* 0x000000010900780c */ /* 0x000fda0003f06270 */
[----:B------:R-:W-:Y:S05]  /*05a0*/  @P0 BRA `(.L_x_13) ;  /* 0x0000000000740947 */ /* 0x000fea0003800000 */
[----:B------:R-:W-:Y:S02]  /*05b0*/  ISETP.GE.AND P0, PT, R9, -0x18, PT ;  /* 0xffffffe80900780c */ /* 0x000fe40003f06270 */
[----:B------:R-:W-:-:S11]  /*05c0*/  LOP3.LUT R0, R0, 0x80000000, RZ, 0xc0, !PT ;  /* 0x8000000000007812 */ /* 0x000fd600078ec0ff */
[----:B------:R-:W-:Y:S05]  /*05d0*/  @!P0 BRA `(.L_x_13) ;  /* 0x0000000000688947 */ /* 0x000fea0003800000 */
[CCC-:B------:R-:W-:Y:S01]  /*05e0*/  FFMA.RZ R3, R12.reuse, R8.reuse, R13.reuse ;  /* 0x000000080c037223 */ /* 0x1c0fe2000000c00d */
[CCC-:B------:R-:W-:Y:S01]  /*05f0*/  FFMA.RM R6, R12.reuse, R8.reuse, R13.reuse ;  /* 0x000000080c067223 */ /* 0x1c0fe2000000400d */
[C---:B------:R-:W-:Y:S02]  /*0600*/  ISETP.NE.AND P2, PT, R9.reuse, RZ, PT ;  /* 0x000000ff0900720c */ /* 0x040fe40003f45270 */
[----:B------:R-:W-:Y:S02]  /*0610*/  ISETP.NE.AND P1, PT, R9, RZ, PT ;  /* 0x000000ff0900720c */ /* 0x000fe40003f25270 */
[----:B------:R-:W-:Y:S01]  /*0620*/  LOP3.LUT R7, R3, 0x7fffff, RZ, 0xc0, !PT ;  /* 0x007fffff03077812 */ /* 0x000fe200078ec0ff */
[----:B------:R-:W-:Y:S01]  /*0630*/  FFMA.RP R3, R12, R8, R13 ;  /* 0x000000080c037223 */ /* 0x000fe2000000800d */
[----:B------:R-:W-:Y:S02]  /*0640*/  VIADD R8, R9, 0x20 ;  /* 0x0000002009087836 */ /* 0x000fe40000000000 */
[----:B------:R-:W-:Y:S01]  /*0650*/  LOP3.LUT R7, R7, 0x800000, RZ, 0xfc, !PT ;  /* 0x0080000007077812 */ /* 0x000fe200078efcff */
[----:B------:R-:W-:Y:S01]  /*0660*/  IMAD.MOV R9, RZ, RZ, -R9 ;  /* 0x000000ffff097224 */ /* 0x000fe200078e0a09 */
[----:B------:R-:W-:-:S02]  /*0670*/  FSETP.NEU.FTZ.AND P0, PT, R3, R6, PT ;  /* 0x000000060300720b */ /* 0x000fc40003f1d000 */
[----:B------:R-:W-:Y:S02]  /*0680*/  SHF.L.U32 R8, R7, R8, RZ ;  /* 0x0000000807087219 */ /* 0x000fe400000006ff */
[----:B------:R-:W-:Y:S02]  /*0690*/  SEL R6, R9, RZ, P2 ;  /* 0x000000ff09067207 */ /* 0x000fe40001000000 */
[----:B------:R-:W-:Y:S02]  /*06a0*/  ISETP.NE.AND P1, PT, R8, RZ, P1 ;  /* 0x000000ff0800720c */ /* 0x000fe40000f25270 */
[----:B------:R-:W-:Y:S02]  /*06b0*/  SHF.R.U32.HI R6, RZ, R6, R7 ;  /* 0x00000006ff067219 */ /* 0x000fe40000011607 */
[----:B------:R-:W-:Y:S02]  /*06c0*/  PLOP3.LUT P0, PT, P0, P1, PT, 0xf8, 0x8f ;  /* 0x00000000008f781c */ /* 0x000fe40000703f70 */
[----:B------:R-:W-:-:S02]  /*06d0*/  SHF.R.U32.HI R8, RZ, 0x1, R6 ;  /* 0x00000001ff087819 */ /* 0x000fc40000011606 */
[----:B------:R-:W-:-:S04]  /*06e0*/  SEL R3, RZ, 0x1, !P0 ;  /* 0x00000001ff037807 */ /* 0x000fc80004000000 */
[----:B------:R-:W-:-:S04]  /*06f0*/  LOP3.LUT R3, R3, 0x1, R8, 0xf8, !PT ;  /* 0x0000000103037812 */ /* 0x000fc800078ef808 */
[----:B------:R-:W-:-:S05]  /*0700*/  LOP3.LUT R3, R3, R6, RZ, 0xc0, !PT ;  /* 0x0000000603037212 */ /* 0x000fca00078ec0ff */
[----:B------:R-:W-:-:S05]  /*0710*/  IMAD.IADD R3, R8, 0x1, R3 ;  /* 0x0000000108037824 */ /* 0x000fca00078e0203 */
[----:B------:R-:W-:Y:S01]  /*0720*/  LOP3.LUT R0, R3, R0, RZ, 0xfc, !PT ;  /* 0x0000000003007212 */ /* 0x000fe200078efcff */
[----:B------:R-:W-:Y:S06]  /*0730*/  BRA `(.L_x_13) ;  /* 0x0000000000107947 */ /* 0x000fec0003800000 */
.L_x_12:
[----:B------:R-:W-:-:S04]  /*0740*/  LOP3.LUT R0, R0, 0x80000000, RZ, 0xc0, !PT ;  /* 0x8000000000007812 */ /* 0x000fc800078ec0ff */
[----:B------:R-:W-:Y:S01]  /*0750*/  LOP3.LUT R0, R0, 0x7f800000, RZ, 0xfc, !PT ;  /* 0x7f80000000007812 */ /* 0x000fe200078efcff */
[----:B------:R-:W-:Y:S06]  /*0760*/  BRA `(.L_x_13) ;  /* 0x0000000000047947 */ /* 0x000fec0003800000 */
.L_x_11:
[----:B------:R-:W-:-:S07]  /*0770*/  IMAD R0, R7, 0x800000, R0 ;  /* 0x0080000007007824 */ /* 0x000fce00078e0200 */
.L_x_13:
[----:B------:R-:W-:Y:S05]  /*0780*/  BSYNC.RECONVERGENT B2 ;  /* 0x0000000000027941 */ /* 0x000fea0003800200 */
.L_x_10:
[----:B------:R-:W-:Y:S05]  /*0790*/  BRA `(.L_x_14) ;  /* 0x0000000000207947 */ /* 0x000fea0003800000 */
.L_x_9:
[----:B------:R-:W-:-:S04]  /*07a0*/  LOP3.LUT R0, R9, 0x80000000, R8, 0x48, !PT ;  /* 0x8000000009007812 */ /* 0x000fc800078e4808 */
[----:B------:R-:W-:Y:S01]  /*07b0*/  LOP3.LUT R0, R0, 0x7f800000, RZ, 0xfc, !PT ;  /* 0x7f80000000007812 */ /* 0x000fe200078efcff */
[----:B------:R-:W-:Y:S06]  /*07c0*/  BRA `(.L_x_14) ;  /* 0x0000000000147947 */ /* 0x000fec0003800000 */
.L_x_8:
[----:B------:R-:W-:Y:S01]  /*07d0*/  LOP3.LUT R0, R9, 0x80000000, R8, 0x48, !PT ;  /* 0x8000000009007812 */ /* 0x000fe200078e4808 */
[----:B------:R-:W-:Y:S06]  /*07e0*/  BRA `(.L_x_14) ;  /* 0x00000000000c7947 */ /* 0x000fec0003800000 */
.L_x_7:
[----:B------:R-:W0:Y:S01]  /*07f0*/  MUFU.RSQ R0, -QNAN ;  /* 0xffc0000000007908 */ /* 0x000e220000001400 */
[----:B------:R-:W-:Y:S05]  /*0800*/  BRA `(.L_x_14) ;  /* 0x0000000000047947 */ /* 0x000fea0003800000 */
.L_x_6:
[----:B------:R-:W-:-:S07]  /*0810*/  FADD.FTZ R0, R0, R3 ;  /* 0x0000000300007221 */ /* 0x000fce0000010000 */
.L_x_14:
[----:B------:R-:W-:Y:S05]  /*0820*/  BSYNC.RECONVERGENT B1 ;  /* 0x0000000000017941 */ /* 0x000fea0003800200 */
.L_x_4:
[----:B------:R-:W-:-:S04]  /*0830*/  IMAD.MOV.U32 R3, RZ, RZ, 0x0 ;  /* 0x00000000ff037424 */ /* 0x000fc800078e00ff */
[----:B0-----:R-:W-:Y:S05]  /*0840*/  RET.REL.NODEC R2 `(_Z9normalisePfii) ;  /* 0xfffffff402ec7950 */ /* 0x001fea0003c3ffff */
.L_x_15:
        /* <DEDUP_REMOVED lines=11> */
.L_x_42:


//--------------------- .text._Z18update_eta_by_qLenPfS_PiiPbii --------------------------
	.section	.text._Z18update_eta_by_qLenPfS_PiiPbii,"ax",@progbits
	.align	128
        .global         _Z18update_eta_by_qLenPfS_PiiPbii
        .type           _Z18update_eta_by_qLenPfS_PiiPbii,@function
        .size           _Z18update_eta_by_qLenPfS_PiiPbii,(.L_x_43 - _Z18update_eta_by_qLenPfS_PiiPbii)
        .other          _Z18update_eta_by_qLenPfS_PiiPbii,@"STO_CUDA_ENTRY STV_DEFAULT"
_Z18update_eta_by_qLenPfS_PiiPbii:
.text._Z18update_eta_by_qLenPfS_PiiPbii:
        /* <DEDUP_REMOVED lines=10> */
[----:B------:R-:W2:Y:S06]  /*00a0*/  LDCU UR4, c[0x0][0x3a8] ;  /* 0x00007500ff0477ac */ /* 0x000eac0008000800 */
[----:B------:R-:W3:Y:S08]  /*00b0*/  LDC.64 R8, c[0x0][0x388] ;  /* 0x0000e200ff087b82 */ /* 0x000ef00000000a00 */
[----:B------:R-:W4:Y:S01]  /*00c0*/  LDC.64 R6, c[0x0][0x390] ;  /* 0x0000e400ff067b82 */ /* 0x000f220000000a00 */
[----:B0-----:R-:W-:-:S05]  /*00d0*/  IMAD.WIDE R4, R2, 0x4, R4 ;  /* 0x0000000402047825 */ /* 0x001fca00078e0204 */
[----:B-1----:R-:W5:Y:S01]  /*00e0*/  LDG.E R3, desc[UR6][R4.64] ;  /* 0x0000000604037981 */ /* 0x002f62000c1e1900 */
[----:B---3--:R-:W-:-:S04]  /*00f0*/  IMAD.WIDE R8, R2, 0x4, R8 ;  /* 0x0000000402087825 */ /* 0x008fc800078e0208 */
[----:B----4-:R-:W-:Y:S01]  /*0100*/  IMAD.WIDE R6, R2, 0x4, R6 ;  /* 0x0000000402067825 */ /* 0x010fe200078e0206 */
[----:B-----5:R0:W-:Y:S04]  /*0110*/  STG.E desc[UR6][R8.64], R3 ;  /* 0x0000000308007986 */ /* 0x0201e8000c101906 */
[----:B------:R-:W3:Y:S01]  /*0120*/  LDG.E R10, desc[UR6][R6.64] ;  /* 0x00000006060a7981 */ /* 0x000ee2000c1e1900 */
[----:B--2---:R-:W-:Y:S01]  /*0130*/  I2FP.F32.S32 R11, UR4 ;  /* 0x00000004000b7c45 */ /* 0x004fe20008201400 */
[----:B------:R-:W-:Y:S01]  /*0140*/  UIADD3 UR4, UPT, UPT, UR4, -0x1, URZ ;  /* 0xffffffff04047890 */ /* 0x000fe2000fffe0ff */
[----:B------:R-:W-:Y:S02]  /*0150*/  BSSY.RECONVERGENT B0, `(.L_x_16) ;  /* 0x000000f000007945 */ /* 0x000fe40003800200 */
[----:B------:R-:W1:Y:S03]  /*0160*/  MUFU.RCP R12, R11 ;  /* 0x0000000b000c7308 */ /* 0x000e660000001000 */
[----:B------:R-:W-:Y:S01]  /*0170*/  I2FP.F32.S32 R0, UR4 ;  /* 0x0000000400007c45 */ /* 0x000fe20008201400 */
[----:B-1----:R-:W-:-:S04]  /*0180*/  FFMA R13, -R11, R12, 1 ;  /* 0x3f8000000b0d7423 */ /* 0x002fc8000000010c */
[----:B------:R-:W-:Y:S01]  /*0190*/  FFMA R13, R12, R13, R12 ;  /* 0x0000000d0c0d7223 */ /* 0x000fe2000000000c */
[----:B---3--:R-:W-:-:S05]  /*01a0*/  I2FP.F32.S32 R10, R10 ;  /* 0x0000000a000a7245 */ /* 0x008fca0000201400 */
[----:B------:R-:W-:-:S04]  /*01b0*/  FFMA R0, R3, R0, R10 ;  /* 0x0000000003007223 */ /* 0x000fc8000000000a */
[----:B------:R-:W1:Y:S01]  /*01c0*/  FCHK P0, R0, R11 ;  /* 0x0000000b00007302 */ /* 0x000e620000000000 */
[----:B0-----:R-:W-:-:S04]  /*01d0*/  FFMA R8, R0, R13, RZ ;  /* 0x0000000d00087223 */ /* 0x001fc800000000ff */
[----:B------:R-:W-:-:S04]  /*01e0*/  FFMA R3, -R11, R8, R0 ;  /* 0x000000080b037223 */ /* 0x000fc80000000100 */
[----:B------:R-:W-:Y:S01]  /*01f0*/  FFMA R3, R13, R3, R8 ;  /* 0x000000030d037223 */ /* 0x000fe20000000008 */
[----:B-1----:R-:W-:Y:S06]  /*0200*/  @!P0 BRA `(.L_x_17) ;  /* 0x00000000000c8947 */ /* 0x002fec0003800000 */
[----:B------:R-:W-:-:S07]  /*0210*/  MOV R8, 0x230 ;  /* 0x0000023000087802 */ /* 0x000fce0000000f00 */
[----:B------:R-:W-:Y:S05]  /*0220*/  CALL.REL.NOINC `($__internal_1_$__cuda_sm3x_div_rn_noftz_f32_slowpath) ;  /* 0x0000000000247944 */ /* 0x000fea0003c00000 */
[----:B------:R-:W-:-:S07]  /*0230*/  IMAD.MOV.U32 R3, RZ, RZ, R0 ;  /* 0x000000ffff037224 */ /* 0x000fce00078e0000 */
.L_x_17:
[----:B------:R-:W-:Y:S05]  /*0240*/  BSYNC.RECONVERGENT B0 ;  /* 0x0000000000007941 */ /* 0x000fea0003800200 */
.L_x_16:
[----:B------:R-:W0:Y:S01]  /*0250*/  LDCU.64 UR4, c[0x0][0x3a0] ;  /* 0x00007400ff0477ac */ /* 0x000e220008000a00 */
[----:B------:R-:W-:Y:S01]  /*0260*/  STG.E desc[UR6][R4.64], R3 ;  /* 0x0000000304007986 */ /* 0x000fe2000c101906 */
[----:B0-----:R-:W-:-:S04]  /*0270*/  IADD3 R8, P0, PT, R2, UR4, RZ ;  /* 0x0000000402087c10 */ /* 0x001fc8000ff1e0ff */
[----:B------:R-:W-:-:S05]  /*0280*/  LEA.HI.X.SX32 R9, R2, UR5, 0x1, P0 ;  /* 0x0000000502097c11 */ /* 0x000fca00080f0eff */
[----:B------:R-:W-:Y:S04]  /*0290*/  STG.E.U8 desc[UR6][R8.64], RZ ;  /* 0x000000ff08007986 */ /* 0x000fe8000c101106 */
[----:B------:R-:W-:Y:S01]  /*02a0*/  STG.E desc[UR6][R6.64], RZ ;  /* 0x000000ff06007986 */ /* 0x000fe2000c101906 */
[----:B------:R-:W-:Y:S05]  /*02b0*/  EXIT ;  /* 0x000000000000794d */ /* 0x000fea0003800000 */
        .weak           $__internal_1_$__cuda_sm3x_div_rn_noftz_f32_slowpath
        .type           $__internal_1_$__cuda_sm3x_div_rn_noftz_f32_slowpath,@function
        .size           $__internal_1_$__cuda_sm3x_div_rn_noftz_f32_slowpath,(.L_x_43 - $__internal_1_$__cuda_sm3x_div_rn_noftz_f32_slowpath)
$__internal_1_$__cuda_sm3x_div_rn_noftz_f32_slowpath:
[----:B------:R-:W-:Y:S01]  /*02c0*/  SHF.R.U32.HI R10, RZ, 0x17, R11 ;  /* 0x00000017ff0a7819 */ /* 0x000fe2000001160b */
[----:B------:R-:W-:Y:S01]  /*02d0*/  BSSY.RECONVERGENT B1, `(.L_x_18) ;  /* 0x0000064000017945 */ /* 0x000fe20003800200 */
[--C-:B------:R-:W-:Y:S01]  /*02e0*/  SHF.R.U32.HI R3, RZ, 0x17, R0.reuse ;  /* 0x00000017ff037819 */ /* 0x100fe20000011600 */
[----:B------:R-:W-:Y:S01]  /*02f0*/  IMAD.MOV.U32 R13, RZ, RZ, R0 ;  /* 0x000000ffff0d7224 */ /* 0x000fe200078e0000 */
[----:B------:R-:W-:Y:S02]  /*0300*/  LOP3.LUT R10, R10, 0xff, RZ, 0xc0, !PT ;  /* 0x000000ff0a0a7812 */ /* 0x000fe400078ec0ff */
[----:B------:R-:W-:-:S03]  /*0310*/  LOP3.LUT R12, R3, 0xff, RZ, 0xc0, !PT ;  /* 0x000000ff030c7812 */ /* 0x000fc600078ec0ff */
[----:B------:R-:W-:Y:S02]  /*0320*/  VIADD R15, R10, 0xffffffff ;  /* 0xffffffff0a0f7836 */ /* 0x000fe40000000000 */
[----:B------:R-:W-:-:S03]  /*0330*/  VIADD R14, R12, 0xffffffff ;  /* 0xffffffff0c0e7836 */ /* 0x000fc60000000000 */
[----:B------:R-:W-:-:S04]  /*0340*/  ISETP.GT.U32.AND P0, PT, R15, 0xfd, PT ;  /* 0x000000fd0f00780c */ /* 0x000fc80003f04070 */
[----:B------:R-:W-:-:S13]  /*0350*/  ISETP.GT.U32.OR P0, PT, R14, 0xfd, P0 ;  /* 0x000000fd0e00780c */ /* 0x000fda0000704470 */
[----:B------:R-:W-:Y:S01]  /*0360*/  @!P0 IMAD.MOV.U32 R9, RZ, RZ, RZ ;  /* 0x000000ffff098224 */ /* 0x000fe200078e00ff */
[----:B------:R-:W-:Y:S06]  /*0370*/  @!P0 BRA `(.L_x_19) ;  /* 0x0000000000608947 */ /* 0x000fec0003800000 */
[----:B------:R-:W-:Y:S01]  /*0380*/  FSETP.GTU.FTZ.AND P0, PT, |R0|, +INF , PT ;  /* 0x7f8000000000780b */ /* 0x000fe20003f1c200 */
[----:B------:R-:W-:Y:S01]  /*0390*/  IMAD.MOV.U32 R3, RZ, RZ, R11 ;  /* 0x000000ffff037224 */ /* 0x000fe200078e000b */
        /* <DEDUP_REMOVED lines=22> */
.L_x_19:
        /* <DEDUP_REMOVED lines=30> */
[C---:B------:R-:W-:Y:S02]  /*06e0*/  VIADD R12, R11.reuse, 0x20 ;  /* 0x000000200b0c7836 */ /* 0x040fe40000000000 */
[CCC-:B------:R-:W-:Y:S01]  /*06f0*/  FFMA.RM R10, R16.reuse, R14.reuse, R13.reuse ;  /* 0x0000000e100a7223 */ /* 0x1c0fe2000000400d */
[----:B------:R-:W-:Y:S02]  /*0700*/  ISETP.NE.AND P2, PT, R11, RZ, PT ;  /* 0x000000ff0b00720c */ /* 0x000fe40003f45270 */
[----:B------:R-:W-:Y:S01]  /*0710*/  LOP3.LUT R9, R3, 0x7fffff, RZ, 0xc0, !PT ;  /* 0x007fffff03097812 */ /* 0x000fe200078ec0ff */
[----:B------:R-:W-:Y:S01]  /*0720*/  FFMA.RP R3, R16, R14, R13 ;  /* 0x0000000e10037223 */ /* 0x000fe2000000800d */
[----:B------:R-:W-:Y:S01]  /*0730*/  ISETP.NE.AND P1, PT, R11, RZ, PT ;  /* 0x000000ff0b00720c */ /* 0x000fe20003f25270 */
[----:B------:R-:W-:Y:S01]  /*0740*/  IMAD.MOV R11, RZ, RZ, -R11 ;  /* 0x000000ffff0b7224 */ /* 0x000fe200078e0a0b */
[----:B------:R-:W-:-:S02]  /*0750*/  LOP3.LUT R9, R9, 0x800000, RZ, 0xfc, !PT ;  /* 0x0080000009097812 */ /* 0x000fc400078efcff */
[----:B------:R-:W-:Y:S02]  /*0760*/  FSETP.NEU.FTZ.AND P0, PT, R3, R10, PT ;  /* 0x0000000a0300720b */ /* 0x000fe40003f1d000 */
[----:B------:R-:W-:Y:S02]  /*0770*/  SHF.L.U32 R12, R9, R12, RZ ;  /* 0x0000000c090c7219 */ /* 0x000fe400000006ff */
[----:B------:R-:W-:Y:S02]  /*0780*/  SEL R10, R11, RZ, P2 ;  /* 0x000000ff0b0a7207 */ /* 0x000fe40001000000 */
[----:B------:R-:W-:Y:S02]  /*0790*/  ISETP.NE.AND P1, PT, R12, RZ, P1 ;  /* 0x000000ff0c00720c */ /* 0x000fe40000f25270 */
[----:B------:R-:W-:Y:S02]  /*07a0*/  SHF.R.U32.HI R10, RZ, R10, R9 ;  /* 0x0000000aff0a7219 */ /* 0x000fe40000011609 */
[----:B------:R-:W-:-:S02]  /*07b0*/  PLOP3.LUT P0, PT, P0, P1, PT, 0xf8, 0x8f ;  /* 0x00000000008f781c */ /* 0x000fc40000703f70 */
[----:B------:R-:W-:Y:S02]  /*07c0*/  SHF.R.U32.HI R12, RZ, 0x1, R10 ;  /* 0x00000001ff0c7819 */ /* 0x000fe4000001160a */
[----:B------:R-:W-:-:S04]  /*07d0*/  SEL R3, RZ, 0x1, !P0 ;  /* 0x00000001ff037807 */ /* 0x000fc80004000000 */
[----:B------:R-:W-:-:S04]  /*07e0*/  LOP3.LUT R3, R3, 0x1, R12, 0xf8, !PT ;  /* 0x0000000103037812 */ /* 0x000fc800078ef80c */
[----:B------:R-:W-:-:S05]  /*07f0*/  LOP3.LUT R3, R3, R10, RZ, 0xc0, !PT ;  /* 0x0000000a03037212 */ /* 0x000fca00078ec0ff */
[----:B------:R-:W-:-:S05]  /*0800*/  IMAD.IADD R3, R12, 0x1, R3 ;  /* 0x000000010c037824 */ /* 0x000fca00078e0203 */
[----:B------:R-:W-:Y:S01]  /*0810*/  LOP3.LUT R0, R3, R0, RZ, 0xfc, !PT ;  /* 0x0000000003007212 */ /* 0x000fe200078efcff */
[----:B------:R-:W-:Y:S06]  /*0820*/  BRA `(.L_x_27) ;  /* 0x0000000000107947 */ /* 0x000fec0003800000 */
.L_x_26:
[----:B------:R-:W-:-:S04]  /*0830*/  LOP3.LUT R0, R0, 0x80000000, RZ, 0xc0, !PT ;  /* 0x8000000000007812 */ /* 0x000fc800078ec0ff */
[----:B------:R-:W-:Y:S01]  /*0840*/  LOP3.LUT R0, R0, 0x7f800000, RZ, 0xfc, !PT ;  /* 0x7f80000000007812 */ /* 0x000fe200078efcff */
[----:B------:R-:W-:Y:S06]  /*0850*/  BRA `(.L_x_27) ;  /* 0x0000000000047947 */ /* 0x000fec0003800000 */
.L_x_25:
[----:B------:R-:W-:-:S07]  /*0860*/  IMAD R0, R10, 0x800000, R0 ;  /* 0x008000000a007824 */ /* 0x000fce00078e0200 */
.L_x_27:
[----:B------:R-:W-:Y:S05]  /*0870*/  BSYNC.RECONVERGENT B2 ;  /* 0x0000000000027941 */ /* 0x000fea0003800200 */
.L_x_24:
[----:B------:R-:W-:Y:S05]  /*0880*/  BRA `(.L_x_28) ;  /* 0x0000000000207947 */ /* 0x000fea0003800000 */
.L_x_23:
[----:B------:R-:W-:-:S04]  /*0890*/  LOP3.LUT R0, R11, 0x80000000, R13, 0x48, !PT ;  /* 0x800000000b007812 */ /* 0x000fc800078e480d */
[----:B------:R-:W-:Y:S01]  /*08a0*/  LOP3.LUT R0, R0, 0x7f800000, RZ, 0xfc, !PT ;  /* 0x7f80000000007812 */ /* 0x000fe200078efcff */
[----:B------:R-:W-:Y:S06]  /*08b0*/  BRA `(.L_x_28) ;  /* 0x0000000000147947 */ /* 0x000fec0003800000 */
.L_x_22:
[----:B------:R-:W-:Y:S01]  /*08c0*/  LOP3.LUT R0, R11, 0x80000000, R13, 0x48, !PT ;  /* 0x800000000b007812 */ /* 0x000fe200078e480d */
[----:B------:R-:W-:Y:S06]  /*08d0*/  BRA `(.L_x_28) ;  /* 0x00000000000c7947 */ /* 0x000fec0003800000 */
.L_x_21:
[----:B------:R-:W0:Y:S01]  /*08e0*/  MUFU.RSQ R0, -QNAN ;  /* 0xffc0000000007908 */ /* 0x000e220000001400 */
[----:B------:R-:W-:Y:S05]  /*08f0*/  BRA `(.L_x_28) ;  /* 0x0000000000047947 */ /* 0x000fea0003800000 */
.L_x_20:
[----:B------:R-:W-:-:S07]  /*0900*/  FADD.FTZ R0, R0, R3 ;  /* 0x0000000300007221 */ /* 0x000fce0000010000 */
.L_x_28:
[----:B------:R-:W-:Y:S05]  /*0910*/  BSYNC.RECONVERGENT B1 ;  /* 0x0000000000017941 */ /* 0x000fea0003800200 */
.L_x_18:
[----:B------:R-:W-:-:S04]  /*0920*/  IMAD.MOV.U32 R9, RZ, RZ, 0x0 ;  /* 0x00000000ff097424 */ /* 0x000fc800078e00ff */
[----:B0-----:R-:W-:Y:S05]  /*0930*/  RET.REL.NODEC R8 `(_Z18update_eta_by_qLenPfS_PiiPbii) ;  /* 0xfffffff408b07950 */ /* 0x001fea0003c3ffff */
.L_x_29:
        /* <DEDUP_REMOVED lines=12> */
.L_x_43:


//--------------------- .text._Z15processMessagesPiS_PfP7messageiiS0_S_iP17curandStateXORWOWPbiS_ --------------------------
	.section	.text._Z15processMessagesPiS_PfP7messageiiS0_S_iP17curandStateXORWOWPbiS_,"ax",@progbits
	.align	128
        .global         _Z15processMessagesPiS_PfP7messageiiS0_S_iP17curandStateXORWOWPbiS_
        .type           _Z15processMessagesPiS_PfP7messageiiS0_S_iP17curandStateXORWOWPbiS_,@function
        .size           _Z15processMessagesPiS_PfP7messageiiS0_S_iP17curandStateXORWOWPbiS_,(.L_x_48 - _Z15processMessagesPiS_PfP7messageiiS0_S_iP17curandStateXORWOWPbiS_)
        .other          _Z15processMessagesPiS_PfP7messageiiS0_S_iP17curandStateXORWOWPbiS_,@"STO_CUDA_ENTRY STV_DEFAULT"
_Z15processMessagesPiS_PfP7messageiiS0_S_iP17curandStateXORWOWPbiS_:
.text._Z15processMessagesPiS_PfP7messageiiS0_S_iP17curandStateXORWOWPbiS_:
[----:B------:R-:W-:Y:S01]  /*0000*/  LDC R1, c[0x0][0x37c] ;  /* 0x0000df00ff017b82 */ /* 0x000fe20000000800 */
[----:B------:R-:W0:Y:S07]  /*0010*/  S2R R3, SR_TID.X ;  /* 0x0000000000037919 */ /* 0x000e2e0000002100 */
[----:B------:R-:W0:Y:S01]  /*0020*/  S2UR UR4, SR_CTAID.X ;  /* 0x00000000000479c3 */ /* 0x000e220000002500 */
[----:B------:R-:W1:Y:S07]  /*0030*/  LDCU UR5, c[0x0][0x3a0] ;  /* 0x00007400ff0577ac */ /* 0x000e6e0008000800 */
[----:B------:R-:W0:Y:S02]  /*0040*/  LDC R0, c[0x0][0x360] ;  /* 0x0000d800ff007b82 */ /* 0x000e240000000800 */
[----:B0-----:R-:W-:-:S05]  /*0050*/  IMAD R0, R0, UR4, R3 ;  /* 0x0000000400007c24 */ /* 0x001fca000f8e0203 */
[----:B-1----:R-:W-:-:S13]  /*0060*/  ISETP.GE.AND P0, PT, R0, UR5, PT ;  /* 0x0000000500007c0c */ /* 0x002fda000bf06270 */
[----:B------:R-:W-:Y:S05]  /*0070*/  @P0 EXIT ;  /* 0x000000000000094d */ /* 0x000fea0003800000 */
[----:B------:R-:W0:Y:S01]  /*0080*/  LDC.64 R2, c[0x0][0x398] ;  /* 0x0000e600ff027b82 */ /* 0x000e220000000a00 */
[----:B------:R-:W1:Y:S07]  /*0090*/  LDCU.64 UR4, c[0x0][0x358] ;  /* 0x00006b00ff0477ac */ /* 0x000e6e0008000a00 */
[----:B------:R-:W2:Y:S01]  /*00a0*/  LDC.64 R4, c[0x0][0x3a8] ;  /* 0x0000ea00ff047b82 */ /* 0x000ea20000000a00 */
[----:B0-----:R-:W-:-:S05]  /*00b0*/  IMAD.WIDE R2, R0, 0x8, R2 ;  /* 0x0000000800027825 */ /* 0x001fca00078e0202 */
[----:B-1----:R-:W2:Y:S02]  /*00c0*/  LDG.E R9, desc[UR4][R2.64+0x4] ;  /* 0x0000040402097981 */ /* 0x002ea4000c1e1900 */
[----:B--2---:R-:W-:-:S06]  /*00d0*/  IMAD.WIDE R4, R9, 0x4, R4 ;  /* 0x0000000409047825 */ /* 0x004fcc00078e0204 */
[----:B------:R-:W2:Y:S02]  /*00e0*/  LDG.E R4, desc[UR4][R4.64] ;  /* 0x0000000404047981 */ /* 0x000ea4000c1e1900 */
[----:B--2---:R-:W-:-:S13]  /*00f0*/  FSETP.GEU.AND P0, PT, R4, RZ, PT ;  /* 0x000000ff0400720b */ /* 0x004fda0003f0e000 */
[----:B------:R-:W-:Y:S05]  /*0100*/  @P0 BRA `(.L_x_30) ;  /* 0x0000000000a40947 */ /* 0x000fea0003800000 */
[----:B------:R-:W0:Y:S01]  /*0110*/  LDC.64 R4, c[0x0][0x3c0] ;  /* 0x0000f000ff047b82 */ /* 0x000e220000000a00 */
[----:B------:R-:W1:Y:S01]  /*0120*/  LDCU UR6, c[0x0][0x3b8] ;  /* 0x00007700ff0677ac */ /* 0x000e620008000800 */
[----:B0-----:R-:W-:-:S05]  /*0130*/  IMAD.WIDE R4, R0, 0x30, R4 ;  /* 0x0000003000047825 */ /* 0x001fca00078e0204 */
[----:B------:R-:W2:Y:S04]  /*0140*/  LDG.E.64 R10, desc[UR4][R4.64] ;  /* 0x00000004040a7981 */ /* 0x000ea8000c1e1b00 */
[----:B------:R-:W3:Y:S04]  /*0150*/  LDG.E.64 R6, desc[UR4][R4.64+0x10] ;  /* 0x0000100404067981 */ /* 0x000ee8000c1e1b00 */
[----:B------:R-:W4:Y:S01]  /*0160*/  LDG.E.64 R8, desc[UR4][R4.64+0x8] ;  /* 0x0000080404087981 */ /* 0x000f22000c1e1b00 */
[----:B------:R-:W-:Y:S01]  /*0170*/  IMAD.MOV.U32 R16, RZ, RZ, 0x2f800000 ;  /* 0x2f800000ff107424 */ /* 0x000fe200078e00ff */
[----:B--2---:R-:W-:-:S02]  /*0180*/  SHF.R.U32.HI R12, RZ, 0x2, R11 ;  /* 0x00000002ff0c7819 */ /* 0x004fc4000001160b */
[----:B------:R-:W-:Y:S02]  /*0190*/  IADD3 R10, PT, PT, R10, 0x587c5, RZ ;  /* 0x000587c50a0a7810 */ /* 0x000fe40007ffe0ff */
[----:B------:R-:W-:Y:S01]  /*01a0*/  LOP3.LUT R12, R12, R11, RZ, 0x3c, !PT ;  /* 0x0000000b0c0c7212 */ /* 0x000fe200078e3cff */
[----:B---3--:R-:W-:Y:S02]  /*01b0*/  IMAD.SHL.U32 R14, R7, 0x10, RZ ;  /* 0x00000010070e7824 */ /* 0x008fe400078e00ff */
[----:B------:R-:W-:Y:S01]  /*01c0*/  IMAD.MOV.U32 R19, RZ, RZ, R6 ;  /* 0x000000ffff137224 */ /* 0x000fe200078e0006 */
[----:B----4-:R-:W-:Y:S01]  /*01d0*/  MOV R18, R9 ;  /* 0x0000000900127202 */ /* 0x010fe20000000f00 */
[----:B------:R-:W-:-:S04]  /*01e0*/  IMAD.SHL.U32 R11, R12, 0x2, RZ ;  /* 0x000000020c0b7824 */ /* 0x000fc800078e00ff */
[----:B------:R-:W-:Y:S01]  /*01f0*/  STG.E.64 desc[UR4][R4.64+0x8], R18 ;  /* 0x0000081204007986 */ /* 0x000fe2000c101b04 */
[----:B------:R-:W-:Y:S02]  /*0200*/  LOP3.LUT R11, R7, R14, R11, 0x96, !PT ;  /* 0x0000000e070b7212 */ /* 0x000fe400078e960b */
[----:B------:R-:W0:Y:S02]  /*0210*/  LDC.64 R14, c[0x0][0x3b0] ;  /* 0x0000ec00ff0e7b82 */ /* 0x000e240000000a00 */
[----:B------:R-:W-:Y:S02]  /*0220*/  LOP3.LUT R13, R11, R12, RZ, 0x3c, !PT ;  /* 0x0000000c0b0d7212 */ /* 0x000fe400078e3cff */
[----:B-1----:R-:W-:Y:S01]  /*0230*/  I2FP.F32.S32 R12, UR6 ;  /* 0x00000006000c7c45 */ /* 0x002fe20008201400 */
[----:B------:R-:W1:Y:S02]  /*0240*/  LDCU.64 UR6, c[0x0][0x3c8] ;  /* 0x00007900ff0677ac */ /* 0x000e640008000a00 */
[----:B------:R-:W-:-:S05]  /*0250*/  IMAD.IADD R11, R13, 0x1, R10 ;  /* 0x000000010d0b7824 */ /* 0x000fca00078e020a */
[----:B------:R-:W-:-:S05]  /*0260*/  I2FP.F32.U32 R11, R11 ;  /* 0x0000000b000b7245 */ /* 0x000fca0000201000 */
[----:B------:R-:W-:-:S04]  /*0270*/  FFMA R11, R11, R16, 1.1641532182693481445e-10 ;  /* 0x2f0000000b0b7423 */ /* 0x000fc80000000010 */
[----:B------:R-:W-:Y:S01]  /*0280*/  FMUL R16, R11, R12 ;  /* 0x0000000c0b107220 */ /* 0x000fe20000400000 */
[----:B------:R-:W-:Y:S01]  /*0290*/  MOV R11, R8 ;  /* 0x00000008000b7202 */ /* 0x000fe20000000f00 */
[----:B------:R-:W-:Y:S02]  /*02a0*/  IMAD.MOV.U32 R12, RZ, RZ, R7 ;  /* 0x000000ffff0c7224 */ /* 0x000fe400078e0007 */
[----:B------:R-:W0:Y:S01]  /*02b0*/  F2I.TRUNC.NTZ R17, R16 ;  /* 0x0000001000117305 */ /* 0x000e22000020f100 */
[----:B------:R-:W2:Y:S01]  /*02c0*/  LDC.64 R6, c[0x0][0x3d8] ;  /* 0x0000f600ff067b82 */ /* 0x000ea20000000a00 */
[----:B------:R-:W-:Y:S04]  /*02d0*/  STG.E.64 desc[UR4][R4.64], R10 ;  /* 0x0000000a04007986 */ /* 0x000fe8000c101b04 */
[----:B------:R-:W-:Y:S01]  /*02e0*/  STG.E.64 desc[UR4][R4.64+0x10], R12 ;  /* 0x0000100c04007986 */ /* 0x000fe2000c101b04 */
[----:B0-----:R-:W-:-:S06]  /*02f0*/  IMAD.WIDE R14, R17, 0x4, R14 ;  /* 0x00000004110e7825 */ /* 0x001fcc00078e020e */
[----:B------:R-:W1:Y:S01]  /*0300*/  LDG.E R15, desc[UR4][R14.64] ;  /* 0x000000040e0f7981 */ /* 0x000e62000c1e1900 */
[----:B------:R-:W-:Y:S02]  /*0310*/  HFMA2 R16, -RZ, RZ, 0, 5.9604644775390625e-08 ;  /* 0x00000001ff107431 */ /* 0x000fe400000001ff */
[----:B--2---:R-:W-:-:S03]  /*0320*/  IMAD.WIDE R6, R0, 0x4, R6 ;  /* 0x0000000400067825 */ /* 0x004fc600078e0206 */
[----:B------:R-:W-:Y:S02]  /*0330*/  PRMT R0, R16, 0x7610, R0 ;  /* 0x0000761010007816 */ /* 0x000fe40000000000 */
[C---:B-1----:R-:W-:Y:S01]  /*0340*/  IADD3 R8, P0, PT, R15.reuse, UR6, RZ ;  /* 0x000000060f087c10 */ /* 0x042fe2000ff1e0ff */
[----:B------:R-:W-:Y:S03]  /*0350*/  STG.E desc[UR4][R2.64+0x4], R15 ;  /* 0x0000040f02007986 */ /* 0x000fe6000c101904 */
[----:B------:R-:W-:Y:S01]  /*0360*/  LEA.HI.X.SX32 R9, R15, UR7, 0x1, P0 ;  /* 0x000000070f097c11 */ /* 0x000fe200080f0eff */
[----:B------:R-:W-:Y:S04]  /*0370*/  STG.E desc[UR4][R6.64], R15 ;  /* 0x0000000f06007986 */ /* 0x000fe8000c101904 */
[----:B------:R-:W-:Y:S01]  /*0380*/  STG.E.U8 desc[UR4][R8.64], R0 ;  /* 0x0000000008007986 */ /* 0x000fe2000c101104 */
[----:B------:R-:W-:Y:S05]  /*0390*/  EXIT ;  /* 0x000000000000794d */ /* 0x000fea0003800000 */
.L_x_30:
[----:B------:R-:W0:Y:S01]  /*03a0*/  LDC.64 R4, c[0x0][0x3c0] ;  /* 0x0000f000ff047b82 */ /* 0x000e220000000a00 */
[----:B------:R-:W1:Y:S07]  /*03b0*/  LDCU.64 UR6, c[0x0][0x3c8] ;  /* 0x00007900ff0677ac */ /* 0x000e6e0008000a00 */
[----:B------:R-:W2:Y:S01]  /*03c0*/  LDC.64 R6, c[0x0][0x380] ;  /* 0x0000e000ff067b82 */ /* 0x000ea20000000a00 */
[----:B0-----:R-:W-:-:S05]  /*03d0*/  IMAD.WIDE R4, R0, 0x30, R4 ;  /* 0x0000003000047825 */ /* 0x001fca00078e0204 */
[----:B------:R-:W3:Y:S04]  /*03e0*/  LDG.E.64 R14, desc[UR4][R4.64] ;  /* 0x00000004040e7981 */ /* 0x000ee8000c1e1b00 */
[----:B------:R-:W4:Y:S04]  /*03f0*/  LDG.E.64 R10, desc[UR4][R4.64+0x10] ;  /* 0x00001004040a7981 */ /* 0x000f28000c1e1b00 */
[----:B------:R-:W5:Y:S01]  /*0400*/  LDG.E.64 R12, desc[UR4][R4.64+0x8] ;  /* 0x00000804040c7981 */ /* 0x000f62000c1e1b00 */
[----:B--2---:R-:W-:Y:S01]  /*0410*/  IMAD.WIDE R6, R9, 0x4, R6 ;  /* 0x0000000409067825 */ /* 0x004fe200078e0206 */
[----:B---3--:R-:W-:-:S02]  /*0420*/  SHF.R.U32.HI R8, RZ, 0x2, R15 ;  /* 0x00000002ff087819 */ /* 0x008fc4000001160f */
[----:B------:R-:W-:Y:S02]  /*0430*/  IADD3 R14, PT, PT, R14, 0x587c5, RZ ;  /* 0x000587c50e0e7810 */ /* 0x000fe40007ffe0ff */
[----:B------:R-:W-:Y:S01]  /*0440*/  LOP3.LUT R8, R8, R15, RZ, 0x3c, !PT ;  /* 0x0000000f08087212 */ /* 0x000fe200078e3cff */
[----:B----4-:R-:W-:Y:S02]  /*0450*/  IMAD.SHL.U32 R16, R11, 0x10, RZ ;  /* 0x000000100b107824 */ /* 0x010fe400078e00ff */
[----:B------:R-:W-:Y:S01]  /*0460*/  IMAD.MOV.U32 R18, RZ, RZ, R11 ;  /* 0x000000ffff127224 */ /* 0x000fe200078e000b */
[----:B------:R-:W-:-:S04]  /*0470*/  SHF.L.U32 R15, R8, 0x1, RZ ;  /* 0x00000001080f7819 */ /* 0x000fc800000006ff */
[----:B------:R-:W-:Y:S01]  /*0480*/  LOP3.LUT R17, R11, R16, R15, 0x96, !PT ;  /* 0x000000100b117212 */ /* 0x000fe200078e960f */
[----:B-----5:R-:W-:Y:S01]  /*0490*/  IMAD.MOV.U32 R15, RZ, RZ, R12 ;  /* 0x000000ffff0f7224 */ /* 0x020fe200078e000c */
[----:B------:R-:W-:Y:S02]  /*04a0*/  MOV R16, R13 ;  /* 0x0000000d00107202 */ /* 0x000fe40000000f00 */
[----:B------:R-:W-:Y:S01]  /*04b0*/  LOP3.LUT R19, R17, R8, RZ, 0x3c, !PT ;  /* 0x0000000811137212 */ /* 0x000fe200078e3cff */
[----:B------:R-:W-:Y:S01]  /*04c0*/  IMAD.MOV.U32 R17, RZ, RZ, R10 ;  /* 0x000000ffff117224 */ /* 0x000fe200078e000a */
[----:B------:R-:W-:Y:S04]  /*04d0*/  STG.E.64 desc[UR4][R4.64], R14 ;  /* 0x0000000e04007986 */ /* 0x000fe8000c101b04 */
[----:B------:R-:W-:Y:S04]  /*04e0*/  STG.E.64 desc[UR4][R4.64+0x8], R16 ;  /* 0x0000081004007986 */ /* 0x000fe8000c101b04 */
[----:B------:R0:W-:Y:S04]  /*04f0*/  STG.E.64 desc[UR4][R4.64+0x10], R18 ;  /* 0x0000101204007986 */ /* 0x0001e8000c101b04 */
[----:B------:R-:W2:Y:S04]  /*0500*/  LDG.E R11, desc[UR4][R6.64] ;  /* 0x00000004060b7981 */ /* 0x000ea8000c1e1900 */
[----:B------:R-:W2:Y:S01]  /*0510*/  LDG.E R10, desc[UR4][R6.64+0x4] ;  /* 0x00000404060a7981 */ /* 0x000ea2000c1e1900 */
[----:B------:R-:W-:Y:S01]  /*0520*/  IADD3 R8, PT, PT, R19, R14, RZ ;  /* 0x0000000e13087210 */ /* 0x000fe20007ffe0ff */
[----:B------:R-:W-:-:S03]  /*0530*/  IMAD.MOV.U32 R9, RZ, RZ, 0x2f800000 ;  /* 0x2f800000ff097424 */ /* 0x000fc600078e00ff */
[----:B------:R-:W-:Y:S02]  /*0540*/  I2FP.F32.U32 R8, R8 ;  /* 0x0000000800087245 */ /* 0x000fe40000201000 */
[----:B--2---:R-:W-:-:S04]  /*0550*/  IADD3 R10, PT, PT, -R11, R10, RZ ;  /* 0x0000000a0b0a7210 */ /* 0x004fc80007ffe1ff */
[----:B------:R-:W-:Y:S01]  /*0560*/  I2FP.F32.S32 R13, R10 ;  /* 0x0000000a000d7245 */ /* 0x000fe20000201400 */
[----:B------:R-:W-:Y:S02]  /*0570*/  FFMA R10, R8, R9, 1.1641532182693481445e-10 ;  /* 0x2f000000080a7423 */ /* 0x000fe40000000009 */
[----:B------:R-:W2:Y:S02]  /*0580*/  LDC.64 R8, c[0x0][0x388] ;  /* 0x0000e200ff087b82 */ /* 0x000ea40000000a00 */
[----:B------:R-:W-:-:S06]  /*0590*/  FMUL R10, R10, R13 ;  /* 0x0000000d0a0a7220 */ /* 0x000fcc0000400000 */
[----:B------:R-:W0:Y:S02]  /*05a0*/  F2I.TRUNC.NTZ R10, R10 ;  /* 0x0000000a000a7305 */ /* 0x000e24000020f100 */
[----:B0-----:R-:W-:-:S04]  /*05b0*/  IMAD.IADD R5, R11, 0x1, R10 ;  /* 0x000000010b057824 */ /* 0x001fc800078e020a */
[----:B--2---:R-:W-:Y:S02]  /*05c0*/  IMAD.WIDE R4, R5, 0x4, R8 ;  /* 0x0000000405047825 */ /* 0x004fe400078e0208 */
[----:B------:R-:W0:Y:S04]  /*05d0*/  LDC.64 R8, c[0x0][0x3d8] ;  /* 0x0000f600ff087b82 */ /* 0x000e280000000a00 */
[----:B------:R-:W1:Y:S01]  /*05e0*/  LDG.E R5, desc[UR4][R4.64] ;  /* 0x0000000404057981 */ /* 0x000e62000c1e1900 */
[----:B------:R-:W-:Y:S02]  /*05f0*/  HFMA2 R11, -RZ, RZ, 0, 5.9604644775390625e-08 ;  /* 0x00000001ff0b7431 */ /* 0x000fe400000001ff */
[----:B0-----:R-:W-:Y:S01]  /*0600*/  IMAD.WIDE R8, R0, 0x4, R8 ;  /* 0x0000000400087825 */ /* 0x001fe200078e0208 */
[C---:B-1----:R-:W-:Y:S01]  /*0610*/  IADD3 R6, P0, PT, R5.reuse, UR6, RZ ;  /* 0x0000000605067c10 */ /* 0x042fe2000ff1e0ff */
[----:B------:R-:W-:Y:S03]  /*0620*/  STG.E desc[UR4][R2.64+0x4], R5 ;  /* 0x0000040502007986 */ /* 0x000fe6000c101904 */
[----:B------:R-:W-:-:S05]  /*0630*/  LEA.HI.X.SX32 R7, R5, UR7, 0x1, P0 ;  /* 0x0000000705077c11 */ /* 0x000fca00080f0eff */
[----:B------:R-:W-:Y:S04]  /*0640*/  STG.E.U8 desc[UR4][R6.64], R11 ;  /* 0x0000000b06007986 */ /* 0x000fe8000c101104 */
[----:B------:R-:W-:Y:S01]  /*0650*/  STG.E desc[UR4][R8.64], R5 ;  /* 0x0000000508007986 */ /* 0x000fe2000c101904 */
[----:B------:R-:W-:Y:S05]  /*0660*/  EXIT ;  /* 0x000000000000794d */ /* 0x000fea0003800000 */
.L_x_31:
        /* <DEDUP_REMOVED lines=9> */
.L_x_48:


//--------------------- .text._Z12setup_kernelP17curandStateXORWOWm --------------------------
	.section	.text._Z12setup_kernelP17curandStateXORWOWm,"ax",@progbits
	.align	128
        .global         _Z12setup_kernelP17curandStateXORWOWm
        .type           _Z12setup_kernelP17curandStateXORWOWm,@function
        .size           _Z12setup_kernelP17curandStateXORWOWm,(.L_x_49 - _Z12setup_kernelP17curandStateXORWOWm)
        .other          _Z12setup_kernelP17curandStateXORWOWm,@"STO_CUDA_ENTRY STV_DEFAULT"
_Z12setup_kernelP17curandStateXORWOWm:
.text._Z12setup_kernelP17curandStateXORWOWm:
[----:B------:R-:W-:Y:S01]  /*0000*/  LDC R1, c[0x0][0x37c] ;  /* 0x0000df00ff017b82 */ /* 0x000fe20000000800 */
[----:B------:R-:W0:Y:S07]  /*0010*/  S2R R4, SR_TID.X ;  /* 0x0000000000047919 */ /* 0x000e2e0000002100 */
[----:B------:R-:W1:Y:S01]  /*0020*/  LDC.64 R2, c[0x0][0x388] ;  /* 0x0000e200ff027b82 */ /* 0x000e620000000a00 */
[----:B------:R-:W2:Y:S01]  /*0030*/  LDCU.64 UR4, c[0x0][0x358] ;  /* 0x00006b00ff0477ac */ /* 0x000ea20008000a00 */
[----:B------:R-:W-:Y:S06]  /*0040*/  BSSY.RECONVERGENT B0, `(.L_x_32) ;  /* 0x00000e5000007945 */ /* 0x000fec0003800200 */
[----:B------:R-:W0:Y:S08]  /*0050*/  S2UR UR6, SR_CTAID.X ;  /* 0x00000000000679c3 */ /* 0x000e300000002500 */
[----:B------:R-:W0:Y:S08]  /*0060*/  LDC R13, c[0x0][0x360] ;  /* 0x0000d800ff0d7b82 */ /* 0x000e300000000800 */
[----:B------:R-:W3:Y:S01]  /*0070*/  LDC.64 R6, c[0x0][0x380] ;  /* 0x0000e000ff067b82 */ /* 0x000ee20000000a00 */
[----:B-1----:R-:W-:-:S02]  /*0080*/  LOP3.LUT R0, R2, 0xaad26b49, RZ, 0x3c, !PT ;  /* 0xaad26b4902007812 */ /* 0x002fc400078e3cff */
[----:B------:R-:W-:-:S03]  /*0090*/  LOP3.LUT R2, R3, 0xf7dcefdd, RZ, 0x3c, !PT ;  /* 0xf7dcefdd03027812 */ /* 0x000fc600078e3cff */
[----:B------:R-:W-:Y:S02]  /*00a0*/  IMAD R0, R0, 0x4182bed5, RZ ;  /* 0x4182bed500007824 */ /* 0x000fe400078e02ff */
[----:B------:R-:W-:Y:S02]  /*00b0*/  IMAD R3, R2, -0x658354e5, RZ ;  /* 0x9a7cab1b02037824 */ /* 0x000fe400078e02ff */
[C---:B------:R-:W-:Y:S01]  /*00c0*/  VIADD R5, R0.reuse, 0x75bcd15 ;  /* 0x075bcd1500057836 */ /* 0x040fe20000000000 */
[C---:B------:R-:W-:Y:S01]  /*00d0*/  LOP3.LUT R8, R0.reuse, 0x159a55e5, RZ, 0x3c, !PT ;  /* 0x159a55e500087812 */ /* 0x040fe200078e3cff */
[C---:B------:R-:W-:Y:S01]  /*00e0*/  VIADD R11, R0.reuse, 0x583f19 ;  /* 0x00583f19000b7836 */ /* 0x040fe20000000000 */
[C---:B------:R-:W-:Y:S01]  /*00f0*/  LOP3.LUT R10, R3.reuse, 0x5491333, RZ, 0x3c, !PT ;  /* 0x05491333030a7812 */ /* 0x040fe200078e3cff */
[----:B------:R-:W-:Y:S02]  /*0100*/  VIADD R9, R3, 0x1f123bb5 ;  /* 0x1f123bb503097836 */ /* 0x000fe40000000000 */
[----:B0-----:R-:W-:Y:S01]  /*0110*/  IMAD R13, R13, UR6, R4 ;  /* 0x000000060d0d7c24 */ /* 0x001fe2000f8e0204 */
[----:B------:R-:W-:-:S04]  /*0120*/  IADD3 R4, PT, PT, R0, 0x64f0c9, R3 ;  /* 0x0064f0c900047810 */ /* 0x000fc80007ffe003 */
[C---:B------:R-:W-:Y:S01]  /*0130*/  ISETP.NE.AND P0, PT, R13.reuse, RZ, PT ;  /* 0x000000ff0d00720c */ /* 0x040fe20003f05270 */
[----:B---3--:R-:W-:-:S05]  /*0140*/  IMAD.WIDE R6, R13, 0x30, R6 ;  /* 0x000000300d067825 */ /* 0x008fca00078e0206 */
[----:B--2---:R0:W-:Y:S04]  /*0150*/  STG.E.64 desc[UR4][R6.64], R4 ;  /* 0x0000000406007986 */ /* 0x0041e8000c101b04 */
[----:B------:R0:W-:Y:S04]  /*0160*/  STG.E.64 desc[UR4][R6.64+0x8], R8 ;  /* 0x0000080806007986 */ /* 0x0001e8000c101b04 */
[----:B------:R0:W-:Y:S01]  /*0170*/  STG.E.64 desc[UR4][R6.64+0x10], R10 ;  /* 0x0000100a06007986 */ /* 0x0001e2000c101b04 */
[----:B------:R-:W-:Y:S05]  /*0180*/  @!P0 BRA `(.L_x_33) ;  /* 0x0000000c00408947 */ /* 0x000fea0003800000 */
[----:B------:R-:W-:Y:S01]  /*0190*/  SHF.R.S32.HI R0, RZ, 0x1f, R13 ;  /* 0x0000001fff007819 */ /* 0x000fe2000001140d */
[----:B------:R-:W-:-:S07]  /*01a0*/  IMAD.MOV.U32 R12, RZ, RZ, RZ ;  /* 0x000000ffff0c7224 */ /* 0x000fce00078e00ff */
.L_x_39:
[----:B-1----:R-:W-:Y:S01]  /*01b0*/  LOP3.LUT R2, R13, 0x3, RZ, 0xc0, !PT ;  /* 0x000000030d027812 */ /* 0x002fe200078ec0ff */
[----:B------:R-:W-:Y:S03]  /*01c0*/  BSSY.RECONVERGENT B1, `(.L_x_34) ;  /* 0x00000c6000017945 */ /* 0x000fe60003800200 */
[----:B------:R-:W-:-:S04]  /*01d0*/  ISETP.NE.U32.AND P0, PT, R2, RZ, PT ;  /* 0x000000ff0200720c */ /* 0x000fc80003f05070 */
[----:B------:R-:W-:-:S13]  /*01e0*/  ISETP.NE.AND.EX P0, PT, RZ, RZ, PT, P0 ;  /* 0x000000ffff00720c */ /* 0x000fda0003f05300 */
[----:B------:R-:W-:Y:S05]  /*01f0*/  @!P0 BRA `(.L_x_35) ;  /* 0x0000000c00088947 */ /* 0x000fea0003800000 */
[----:B0-----:R-:W0:Y:S01]  /*0200*/  LDC.64 R8, c[0x4][RZ] ;  /* 0x01000000ff087b82 */ /* 0x001e220000000a00 */
[----:B------:R-:W-:Y:S02]  /*0210*/  IMAD.MOV.U32 R14, RZ, RZ, RZ ;  /* 0x000000ffff0e7224 */ /* 0x000fe400078e00ff */
[----:B0-----:R-:W-:-:S07]  /*0220*/  IMAD.WIDE.U32 R8, R12, 0xc80, R8 ;  /* 0x00000c800c087825 */ /* 0x001fce00078e0008 */
.L_x_38:
[----:B-1----:R-:W-:Y:S01]  /*0230*/  IMAD.MOV.U32 R15, RZ, RZ, RZ ;  /* 0x000000ffff0f7224 */ /* 0x002fe200078e00ff */
[----:B------:R-:W-:Y:S01]  /*0240*/  CS2R R2, SRZ ;  /* 0x0000000000027805 */ /* 0x000fe2000001ff00 */
[----:B------:R-:W-:Y:S01]  /*0250*/  IMAD.MOV.U32 R17, RZ, RZ, RZ ;  /* 0x000000ffff117224 */ /* 0x000fe200078e00ff */
[----:B------:R-:W-:-:S07]  /*0260*/  CS2R R4, SRZ ;  /* 0x0000000000047805 */ /* 0x000fce000001ff00 */
.L_x_37:
[----:B------:R-:W-:-:S05]  /*0270*/  IMAD.WIDE.U32 R10, R17, 0x4, R6 ;  /* 0x00000004110a7825 */ /* 0x000fca00078e0006 */
[----:B------:R0:W5:Y:S01]  /*0280*/  LDG.E R16, desc[UR4][R10.64+0x4] ;  /* 0x000004040a107981 */ /* 0x000162000c1e1900 */
[----:B------:R-:W-:-:S07]  /*0290*/  IMAD.MOV.U32 R19, RZ, RZ, RZ ;  /* 0x000000ffff137224 */ /* 0x000fce00078e00ff */
.L_x_36:
[----:B-----5:R-:W-:Y:S01]  /*02a0*/  SHF.R.U32.HI R24, RZ, R19, R16 ;  /* 0x00000013ff187219 */ /* 0x020fe20000011610 */
[----:B0-----:R-:W-:-:S03]  /*02b0*/  IMAD.SHL.U32 R10, R17, 0x20, RZ ;  /* 0x00000020110a7824 */ /* 0x001fc600078e00ff */
[----:B------:R-:W-:Y:S01]  /*02c0*/  LOP3.LUT R11, R24, 0x1, RZ, 0xc0, !PT ;  /* 0x00000001180b7812 */ /* 0x000fe200078ec0ff */
[----:B------:R-:W-:-:S03]  /*02d0*/  IMAD.IADD R10, R10, 0x1, R19 ;  /* 0x000000010a0a7824 */ /* 0x000fc600078e0213 */
[----:B------:R-:W-:Y:S01]  /*02e0*/  ISETP.NE.U32.AND P0, PT, R11, 0x1, PT ;  /* 0x000000010b00780c */ /* 0x000fe20003f05070 */
[----:B------:R-:W-:-:S03]  /*02f0*/  IMAD R11, R10, 0x5, RZ ;  /* 0x000000050a0b7824 */ /* 0x000fc600078e02ff */
[----:B------:R-:W-:Y:S01]  /*0300*/  R2P PR, R24, 0x7e ;  /* 0x0000007e18007804 */ /* 0x000fe20000000000 */
[----:B------:R-:W-:-:S08]  /*0310*/  IMAD.WIDE.U32 R10, R11, 0x4, R8 ;  /* 0x000000040b0a7825 */ /* 0x000fd000078e0008 */
[----:B------:R-:W2:Y:S04]  /*0320*/  @!P0 LDG.E R18, desc[UR4][R10.64] ;  /* 0x000000040a128981 */ /* 0x000ea8000c1e1900 */
[----:B------:R-:W3:Y:S04]  /*0330*/  @!P0 LDG.E R20, desc[UR4][R10.64+0x10] ;  /* 0x000010040a148981 */ /* 0x000ee8000c1e1900 */
[----:B------:R-:W4:Y:S04]  /*0340*/  @P1 LDG.E R22, desc[UR4][R10.64+0x14] ;  /* 0x000014040a161981 */ /* 0x000f28000c1e1900 */
[----:B------:R-:W4:Y:S04]  /*0350*/  @P2 LDG.E R26, desc[UR4][R10.64+0x28] ;  /* 0x000028040a1a2981 */ /* 0x000f28000c1e1900 */
[----:B------:R-:W4:Y:S04]  /*0360*/  @!P0 LDG.E R21, desc[UR4][R10.64+0x4] ;  /* 0x000004040a158981 */ /* 0x000f28000c1e1900 */
[----:B------:R-:W4:Y:S04]  /*0370*/  @!P0 LDG.E R23, desc[UR4][R10.64+0xc] ;  /* 0x00000c040a178981 */ /* 0x000f28000c1e1900 */
[----:B------:R-:W4:Y:S04]  /*0380*/  @P1 LDG.E R25, desc[UR4][R10.64+0x18] ;  /* 0x000018040a191981 */ /* 0x000f28000c1e1900 */
[----:B------:R-:W4:Y:S04]  /*0390*/  @P3 LDG.E R28, desc[UR4][R10.64+0x3c] ;  /* 0x00003c040a1c3981 */ /* 0x000f28000c1e1900 */
[----:B------:R-:W4:Y:S01]  /*03a0*/  @P6 LDG.E R27, desc[UR4][R10.64+0x7c] ;  /* 0x00007c040a1b6981 */ /* 0x000f22000c1e1900 */
[----:B--2---:R-:W-:-:S03]  /*03b0*/  @!P0 LOP3.LUT R15, R15, R18, RZ, 0x3c, !PT ;  /* 0x000000120f0f8212 */ /* 0x004fc600078e3cff */
[----:B------:R-:W2:Y:S01]  /*03c0*/  @!P0 LDG.E R18, desc[UR4][R10.64+0x8] ;  /* 0x000008040a128981 */ /* 0x000ea2000c1e1900 */
[----:B---3--:R-:W-:-:S03]  /*03d0*/  @!P0 LOP3.LUT R3, R3, R20, RZ, 0x3c, !PT ;  /* 0x0000001403038212 */ /* 0x008fc600078e3cff */
[----:B------:R-:W3:Y:S01]  /*03e0*/  @P1 LDG.E R20, desc[UR4][R10.64+0x24] ;  /* 0x000024040a141981 */ /* 0x000ee2000c1e1900 */
[----:B----4-:R-:W-:-:S03]  /*03f0*/  @P1 LOP3.LUT R15, R15, R22, RZ, 0x3c, !PT ;  /* 0x000000160f0f1212 */ /* 0x010fc600078e3cff */
[----:B------:R-:W4:Y:S01]  /*0400*/  @P2 LDG.E R22, desc[UR4][R10.64+0x38] ;  /* 0x000038040a162981 */ /* 0x000f22000c1e1900 */
[----:B------:R-:W-:-:S03]  /*0410*/  @P2 LOP3.LUT R15, R15, R26, RZ, 0x3c, !PT ;  /* 0x0000001a0f0f2212 */ /* 0x000fc600078e3cff */
[----:B------:R-:W4:Y:S01]  /*0420*/  @P4 LDG.E R26, desc[UR4][R10.64+0x50] ;  /* 0x000050040a1a4981 */ /* 0x000f22000c1e1900 */
[----:B------:R-:W-:-:S03]  /*0430*/  @!P0 LOP3.LUT R4, R4, R21, RZ, 0x3c, !PT ;  /* 0x0000001504048212 */ /* 0x000fc600078e3cff */
[----:B------:R-:W4:Y:S01]  /*0440*/  @P1 LDG.E R21, desc[UR4][R10.64+0x20] ;  /* 0x000020040a151981 */ /* 0x000f22000c1e1900 */
[----:B------:R-:W-:-:S03]  /*0450*/  @!P0 LOP3.LUT R2, R2, R23, RZ, 0x3c, !PT ;  /* 0x0000001702028212 */ /* 0x000fc600078e3cff */
[----:B------:R-:W4:Y:S01]  /*0460*/  @P2 LDG.E R23, desc[UR4][R10.64+0x2c] ;  /* 0x00002c040a172981 */ /* 0x000f22000c1e1900 */
[----:B------:R-:W-:-:S03]  /*0470*/  @P1 LOP3.LUT R4, R4, R25, RZ, 0x3c, !PT ;  /* 0x0000001904041212 */ /* 0x000fc600078e3cff */
[----:B------:R-:W4:Y:S01]  /*0480*/  @P2 LDG.E R25, desc[UR4][R10.64+0x34] ;  /* 0x000034040a192981 */ /* 0x000f22000c1e1900 */
[----:B--2---:R-:W-:-:S03]  /*0490*/  @!P0 LOP3.LUT R5, R5, R18, RZ, 0x3c, !PT ;  /* 0x0000001205058212 */ /* 0x004fc600078e3cff */
[----:B------:R-:W2:Y:S01]  /*04a0*/  @P1 LDG.E R18, desc[UR4][R10.64+0x1c] ;  /* 0x00001c040a121981 */ /* 0x000ea2000c1e1900 */
[----:B---3--:R-:W-:-:S03]  /*04b0*/  @P1 LOP3.LUT R3, R3, R20, RZ, 0x3c, !PT ;  /* 0x0000001403031212 */ /* 0x008fc600078e3cff */
[----:B------:R-:W3:Y:S01]  /*04c0*/  @P2 LDG.E R20, desc[UR4][R10.64+0x30] ;  /* 0x000030040a142981 */ /* 0x000ee2000c1e1900 */
[----:B----4-:R-:W-:-:S03]  /*04d0*/  @P2 LOP3.LUT R3, R3, R22, RZ, 0x3c, !PT ;  /* 0x0000001603032212 */ /* 0x010fc600078e3cff */
[----:B------:R-:W4:Y:S01]  /*04e0*/  @P3 LDG.E R22, desc[UR4][R10.64+0x4c] ;  /* 0x00004c040a163981 */ /* 0x000f22000c1e1900 */
[----:B------:R-:W-:-:S04]  /*04f0*/  @P3 LOP3.LUT R15, R15, R28, RZ, 0x3c, !PT ;  /* 0x0000001c0f0f3212 */ /* 0x000fc800078e3cff */
[----:B------:R-:W-:Y:S02]  /*0500*/  @P4 LOP3.LUT R15, R15, R26, RZ, 0x3c, !PT ;  /* 0x0000001a0f0f4212 */ /* 0x000fe400078e3cff */
[----:B------:R-:W-:Y:S01]  /*0510*/  @P1 LOP3.LUT R2, R2, R21, RZ, 0x3c, !PT ;  /* 0x0000001502021212 */ /* 0x000fe200078e3cff */
[----:B------:R-:W4:Y:S04]  /*0520*/  @P5 LDG.E R26, desc[UR4][R10.64+0x64] ;  /* 0x000064040a1a5981 */ /* 0x000f28000c1e1900 */
[----:B------:R-:W4:Y:S01]  /*0530*/  @P3 LDG.E R21, desc[UR4][R10.64+0x40] ;  /* 0x000040040a153981 */ /* 0x000f22000c1e1900 */
[----:B------:R-:W-:Y:S02]  /*0540*/  @P2 LOP3.LUT R4, R4, R23, RZ, 0x3c, !PT ;  /* 0x0000001704042212 */ /* 0x000fe400078e3cff */
[----:B------:R-:W-:Y:S01]  /*0550*/  @P2 LOP3.LUT R2, R2, R25, RZ, 0x3c, !PT ;  /* 0x0000001902022212 */ /* 0x000fe200078e3cff */
[----:B------:R-:W4:Y:S04]  /*0560*/  @P3 LDG.E R23, desc[UR4][R10.64+0x48] ;  /* 0x000048040a173981 */ /* 0x000f28000c1e1900 */
[----:B------:R-:W4:Y:S01]  /*0570*/  @P4 LDG.E R25, desc[UR4][R10.64+0x54] ;  /* 0x000054040a194981 */ /* 0x000f22000c1e1900 */
[----:B--2---:R-:W-:-:S03]  /*0580*/  @P1 LOP3.LUT R5, R5, R18, RZ, 0x3c, !PT ;  /* 0x0000001205051212 */ /* 0x004fc600078e3cff */
[----:B------:R-:W2:Y:S01]  /*0590*/  @P3 LDG.E R18, desc[UR4][R10.64+0x44] ;  /* 0x000044040a123981 */ /* 0x000ea2000c1e1900 */
[----:B---3--:R-:W-:-:S03]  /*05a0*/  @P2 LOP3.LUT R5, R5, R20, RZ, 0x3c, !PT ;  /* 0x0000001405052212 */ /* 0x008fc600078e3cff */
[----:B------:R-:W3:Y:S01]  /*05b0*/  @P4 LDG.E R20, desc[UR4][R10.64+0x58] ;  /* 0x000058040a144981 */ /* 0x000ee2000c1e1900 */
[----:B----4-:R-:W-:-:S03]  /*05c0*/  @P3 LOP3.LUT R3, R3, R22, RZ, 0x3c, !PT ;  /* 0x0000001603033212 */ /* 0x010fc600078e3cff */
[----:B------:R-:W4:Y:S01]  /*05d0*/  @P4 LDG.E R22, desc[UR4][R10.64+0x60] ;  /* 0x000060040a164981 */ /* 0x000f22000c1e1900 */
[----:B------:R-:W-:Y:S02]  /*05e0*/  LOP3.LUT P0, RZ, R24, 0x80, RZ, 0xc0, !PT ;  /* 0x0000008018ff7812 */ /* 0x000fe4000780c0ff */
[----:B------:R-:W-:Y:S02]  /*05f0*/  @P5 LOP3.LUT R15, R15, R26, RZ, 0x3c, !PT ;  /* 0x0000001a0f0f5212 */ /* 0x000fe400078e3cff */
[----:B------:R-:W4:Y:S01]  /*0600*/  @P6 LDG.E R26, desc[UR4][R10.64+0x78] ;  /* 0x000078040a1a6981 */ /* 0x000f22000c1e1900 */
[----:B------:R-:W-:-:S03]  /*0610*/  @P3 LOP3.LUT R4, R4, R21, RZ, 0x3c, !PT ;  /* 0x0000001504043212 */ /* 0x000fc600078e3cff */
[----:B------:R-:W4:Y:S01]  /*0620*/  @P4 LDG.E R21, desc[UR4][R10.64+0x5c] ;  /* 0x00005c040a154981 */ /* 0x000f22000c1e1900 */
[----:B------:R-:W-:-:S03]  /*0630*/  @P3 LOP3.LUT R2, R2, R23, RZ, 0x3c, !PT ;  /* 0x0000001702023212 */ /* 0x000fc600078e3cff */
[----:B------:R-:W4:Y:S01]  /*0640*/  @P5 LDG.E R23, desc[UR4][R10.64+0x68] ;  /* 0x000068040a175981 */ /* 0x000f22000c1e1900 */
[----:B------:R-:W-:-:S03]  /*0650*/  @P4 LOP3.LUT R4, R4, R25, RZ, 0x3c, !PT ;  /* 0x0000001904044212 */ /* 0x000fc600078e3cff */
[----:B------:R-:W4:Y:S01]  /*0660*/  @P5 LDG.E R25, desc[UR4][R10.64+0x70] ;  /* 0x000070040a195981 */ /* 0x000f22000c1e1900 */
[----:B--2---:R-:W-:-:S03]  /*0670*/  @P3 LOP3.LUT R5, R5, R18, RZ, 0x3c, !PT ;  /* 0x0000001205053212 */ /* 0x004fc600078e3cff */
[----:B------:R-:W2:Y:S01]  /*0680*/  @P5 LDG.E R18, desc[UR4][R10.64+0x6c] ;  /* 0x00006c040a125981 */ /* 0x000ea2000c1e1900 */
[----:B---3--:R-:W-:-:S03]  /*0690*/  @P4 LOP3.LUT R5, R5, R20, RZ, 0x3c, !PT ;  /* 0x0000001405054212 */ /* 0x008fc600078e3cff */
[----:B------:R-:W3:Y:S01]  /*06a0*/  @P5 LDG.E R20, desc[UR4][R10.64+0x74] ;  /* 0x000074040a145981 */ /* 0x000ee2000c1e1900 */
[----:B----4-:R-:W-:-:S03]  /*06b0*/  @P4 LOP3.LUT R3, R3, R22, RZ, 0x3c, !PT ;  /* 0x0000001603034212 */ /* 0x010fc600078e3cff */
[----:B------:R-:W4:Y:S01]  /*06c0*/  @P0 LDG.E R22, desc[UR4][R10.64+0x8c] ;  /* 0x00008c040a160981 */ /* 0x000f22000c1e1900 */
[----:B------:R-:W-:-:S03]  /*06d0*/  @P6 LOP3.LUT R15, R15, R26, RZ, 0x3c, !PT ;  /* 0x0000001a0f0f6212 */ /* 0x000fc600078e3cff */
        /* <DEDUP_REMOVED lines=13> */
[----:B------:R-:W-:Y:S02]  /*07b0*/  @P6 LOP3.LUT R4, R4, R27, RZ, 0x3c, !PT ;  /* 0x0000001b04046212 */ /* 0x000fe400078e3cff */
[----:B------:R-:W-:Y:S02]  /*07c0*/  @P6 LOP3.LUT R2, R2, R21, RZ, 0x3c, !PT ;  /* 0x0000001502026212 */ /* 0x000fe400078e3cff */
[----:B------:R-:W-:Y:S02]  /*07d0*/  @P0 LOP3.LUT R4, R4, R23, RZ, 0x3c, !PT ;  /* 0x0000001704040212 */ /* 0x000fe400078e3cff */
[----:B------:R-:W-:Y:S02]  /*07e0*/  @P0 LOP3.LUT R2, R2, R25, RZ, 0x3c, !PT ;  /* 0x0000001902020212 */ /* 0x000fe400078e3cff */
[----:B--2---:R-:W-:Y:S02]  /*07f0*/  @P6 LOP3.LUT R5, R5, R18, RZ, 0x3c, !PT ;  /* 0x0000001205056212 */ /* 0x004fe400078e3cff */
[----:B---3--:R-:W-:-:S02]  /*0800*/  @P6 LOP3.LUT R3, R3, R20, RZ, 0x3c, !PT ;  /* 0x0000001403036212 */ /* 0x008fc400078e3cff */
[----:B----4-:R-:W-:Y:S02]  /*0810*/  @P0 LOP3.LUT R5, R5, R22, RZ, 0x3c, !PT ;  /* 0x0000001605050212 */ /* 0x010fe400078e3cff */
[----:B------:R-:W-:Y:S02]  /*0820*/  @P0 LOP3.LUT R3, R3, R26, RZ, 0x3c, !PT ;  /* 0x0000001a03030212 */ /* 0x000fe400078e3cff */
[----:B------:R-:W-:-:S13]  /*0830*/  R2P PR, R24.B1, 0x7f ;  /* 0x0000007f18007804 */ /* 0x000fda0000001000 */
[----:B------:R-:W2:Y:S04]  /*0840*/  @P0 LDG.E R18, desc[UR4][R10.64+0xa0] ;  /* 0x0000a0040a120981 */ /* 0x000ea8000c1e1900 */
[----:B------:R-:W3:Y:S04]  /*0850*/  @P1 LDG.E R22, desc[UR4][R10.64+0xb4] ;  /* 0x0000b4040a161981 */ /* 0x000ee8000c1e1900 */
[----:B------:R-:W4:Y:S04]  /*0860*/  @P2 LDG.E R26, desc[UR4][R10.64+0xc8] ;  /* 0x0000c8040a1a2981 */ /* 0x000f28000c1e1900 */
[----:B------:R-:W4:Y:S04]  /*0870*/  @P3 LDG.E R28, desc[UR4][R10.64+0xdc] ;  /* 0x0000dc040a1c3981 */ /* 0x000f28000c1e1900 */
[----:B------:R-:W4:Y:S04]  /*0880*/  @P0 LDG.E R23, desc[UR4][R10.64+0xa4] ;  /* 0x0000a4040a170981 */ /* 0x000f28000c1e1900 */
[----:B------:R-:W4:Y:S04]  /*0890*/  @P0 LDG.E R20, desc[UR4][R10.64+0xa8] ;  /* 0x0000a8040a140981 */ /* 0x000f28000c1e1900 */
[----:B------:R-:W4:Y:S04]  /*08a0*/  @P4 LDG.E R25, desc[UR4][R10.64+0xf0] ;  /* 0x0000f0040a194981 */ /* 0x000f28000c1e1900 */
        /* <DEDUP_REMOVED lines=21> */
[----:B------:R-:W-:Y:S02]  /*0a00*/  LOP3.LUT P0, RZ, R24, 0x8000, RZ, 0xc0, !PT ;  /* 0x0000800018ff7812 */ /* 0x000fe4000780c0ff */
[----:B----4-:R-:W-:Y:S01]  /*0a10*/  @P5 LOP3.LUT R15, R15, R26, RZ, 0x3c, !PT ;  /* 0x0000001a0f0f5212 */ /* 0x010fe200078e3cff */
[----:B------:R-:W4:Y:S04]  /*0a20*/  @P3 LDG.E R24, desc[UR4][R10.64+0xe4] ;  /* 0x0000e4040a183981 */ /* 0x000f28000c1e1900 */
[----:B------:R-:W2:Y:S01]  /*0a30*/  @P6 LDG.E R26, desc[UR4][R10.64+0x118] ;  /* 0x000118040a1a6981 */ /* 0x000ea2000c1e1900 */
        /* <DEDUP_REMOVED lines=8> */
[----:B---3--:R-:W-:-:S03]  /*0ac0*/  @P2 LOP3.LUT R3, R3, R22, RZ, 0x3c, !PT ;  /* 0x0000001603032212 */ /* 0x008fc600078e3cff */
[----:B------:R-:W3:Y:S01]  /*0ad0*/  @P4 LDG.E R22, desc[UR4][R10.64+0x100] ;  /* 0x000100040a164981 */ /* 0x000ee2000c1e1900 */
[----:B--2---:R-:W-:-:S03]  /*0ae0*/  @P6 LOP3.LUT R15, R15, R26, RZ, 0x3c, !PT ;  /* 0x0000001a0f0f6212 */ /* 0x004fc600078e3cff */
[----:B------:R-:W2:Y:S01]  /*0af0*/  @P0 LDG.E R26, desc[UR4][R10.64+0x12c] ;  /* 0x00012c040a1a0981 */ /* 0x000ea2000c1e1900 */
[----:B----4-:R-:W-:-:S03]  /*0b00*/  @P2 LOP3.LUT R2, R2, R23, RZ, 0x3c, !PT ;  /* 0x0000001702022212 */ /* 0x010fc600078e3cff */
[----:B------:R-:W4:Y:S01]  /*0b10*/  @P4 LDG.E R23, desc[UR4][R10.64+0xfc] ;  /* 0x0000fc040a174981 */ /* 0x000f22000c1e1900 */
[----:B------:R-:W-:-:S03]  /*0b20*/  @P2 LOP3.LUT R5, R5, R20, RZ, 0x3c, !PT ;  /* 0x0000001405052212 */ /* 0x000fc600078e3cff */
[----:B------:R-:W4:Y:S01]  /*0b30*/  @P4 LDG.E R20, desc[UR4][R10.64+0xf8] ;  /* 0x0000f8040a144981 */ /* 0x000f22000c1e1900 */
[----:B------:R-:W-:Y:S02]  /*0b40*/  @P3 LOP3.LUT R2, R2, R27, RZ, 0x3c, !PT ;  /* 0x0000001b02023212 */ /* 0x000fe400078e3cff */
[----:B------:R-:W-:Y:S01]  /*0b50*/  @P3 LOP3.LUT R4, R4, R25, RZ, 0x3c, !PT ;  /* 0x0000001904043212 */ /* 0x000fe200078e3cff */
[----:B------:R-:W4:Y:S01]  /*0b60*/  @P5 LDG.E R27, desc[UR4][R10.64+0x110] ;  /* 0x000110040a1b5981 */ /* 0x000f22000c1e1900 */
[----:B------:R-:W-:-:S03]  /*0b70*/  @P3 LOP3.LUT R5, R5, R24, RZ, 0x3c, !PT ;  /* 0x0000001805053212 */ /* 0x000fc600078e3cff */
[----:B------:R-:W4:Y:S04]  /*0b80*/  @P5 LDG.E R25, desc[UR4][R10.64+0x108] ;  /* 0x000108040a195981 */ /* 0x000f28000c1e1900 */
        /* <DEDUP_REMOVED lines=19> */
[----:B------:R-:W-:-:S05]  /*0cc0*/  VIADD R19, R19, 0x10 ;  /* 0x0000001013137836 */ /* 0x000fca0000000000 */
[----:B------:R-:W-:Y:S02]  /*0cd0*/  ISETP.NE.AND P1, PT, R19, 0x20, PT ;  /* 0x000000201300780c */ /* 0x000fe40003f25270 */
[----:B------:R-:W-:Y:S02]  /*0ce0*/  @P5 LOP3.LUT R3, R3, R18, RZ, 0x3c, !PT ;  /* 0x0000001203035212 */ /* 0x000fe400078e3cff */
[----:B------:R-:W-:Y:S02]  /*0cf0*/  @P6 LOP3.LUT R4, R4, R21, RZ, 0x3c, !PT ;  /* 0x0000001504046212 */ /* 0x000fe400078e3cff */
[----:B---3--:R-:W-:-:S04]  /*0d00*/  @P6 LOP3.LUT R3, R3, R22, RZ, 0x3c, !PT ;  /* 0x0000001603036212 */ /* 0x008fc800078e3cff */
[----:B--2---:R-:W-:Y:S02]  /*0d10*/  @P0 LOP3.LUT R3, R3, R26, RZ, 0x3c, !PT ;  /* 0x0000001a03030212 */ /* 0x004fe400078e3cff */
[----:B----4-:R-:W-:Y:S02]  /*0d20*/  @P6 LOP3.LUT R2, R2, R23, RZ, 0x3c, !PT ;  /* 0x0000001702026212 */ /* 0x010fe400078e3cff */
[----:B------:R-:W-:Y:S02]  /*0d30*/  @P6 LOP3.LUT R5, R5, R20, RZ, 0x3c, !PT ;  /* 0x0000001405056212 */ /* 0x000fe400078e3cff */
[----:B------:R-:W-:Y:S02]  /*0d40*/  @P0 LOP3.LUT R2, R2, R27, RZ, 0x3c, !PT ;  /* 0x0000001b02020212 */ /* 0x000fe400078e3cff */
[----:B------:R-:W-:Y:S02]  /*0d50*/  @P0 LOP3.LUT R4, R4, R25, RZ, 0x3c, !PT ;  /* 0x0000001904040212 */ /* 0x000fe400078e3cff */
[----:B------:R-:W-:Y:S01]  /*0d60*/  @P0 LOP3.LUT R5, R5, R24, RZ, 0x3c, !PT ;  /* 0x0000001805050212 */ /* 0x000fe200078e3cff */
[----:B------:R-:W-:Y:S06]  /*0d70*/  @P1 BRA `(.L_x_36) ;  /* 0xfffffff400481947 */ /* 0x000fec000383ffff */
[----:B------:R-:W-:-:S05]  /*0d80*/  VIADD R17, R17, 0x1 ;  /* 0x0000000111117836 */ /* 0x000fca0000000000 */
[----:B------:R-:W-:-:S13]  /*0d90*/  ISETP.NE.AND P0, PT, R17, 0x5, PT ;  /* 0x000000051100780c */ /* 0x000fda0003f05270 */
[----:B------:R-:W-:Y:S05]  /*0da0*/  @P0 BRA `(.L_x_37) ;  /* 0xfffffff400300947 */ /* 0x000fea000383ffff */
[----:B------:R1:W-:Y:S01]  /*0db0*/  STG.E.64 desc[UR4][R6.64+0x8], R4 ;  /* 0x0000080406007986 */ /* 0x0003e2000c101b04 */
[----:B------:R-:W-:Y:S01]  /*0dc0*/  VIADD R14, R14, 0x1 ;  /* 0x000000010e0e7836 */ /* 0x000fe20000000000 */
[----:B------:R-:W-:Y:S02]  /*0dd0*/  LOP3.LUT R11, R13, 0x3, RZ, 0xc0, !PT ;  /* 0x000000030d0b7812 */ /* 0x000fe400078ec0ff */
[----:B------:R1:W-:Y:S02]  /*0de0*/  STG.E.64 desc[UR4][R6.64+0x10], R2 ;  /* 0x0000100206007986 */ /* 0x0003e4000c101b04 */
[----:B------:R-:W-:Y:S02]  /*0df0*/  ISETP.GE.U32.AND P0, PT, R14, R11, PT ;  /* 0x0000000b0e00720c */ /* 0x000fe40003f06070 */
[----:B------:R1:W-:Y:S11]  /*0e00*/  STG.E desc[UR4][R6.64+0x4], R15 ;  /* 0x0000040f06007986 */ /* 0x0003f6000c101904 */
[----:B------:R-:W-:Y:S05]  /*0e10*/  @!P0 BRA `(.L_x_38) ;  /* 0xfffffff400048947 */ /* 0x000fea000383ffff */
.L_x_35:
[----:B------:R-:W-:Y:S05]  /*0e20*/  BSYNC.RECONVERGENT B1 ;  /* 0x0000000000017941 */ /* 0x000fea0003800200 */
.L_x_34:
[C---:B------:R-:W-:Y:S01]  /*0e30*/  ISETP.GT.U32.AND P0, PT, R13.reuse, 0x3, PT ;  /* 0x000000030d00780c */ /* 0x040fe20003f04070 */
[----:B------:R-:W-:Y:S01]  /*0e40*/  VIADD R12, R12, 0x1 ;  /* 0x000000010c0c7836 */ /* 0x000fe20000000000 */
[--C-:B------:R-:W-:Y:S02]  /*0e50*/  SHF.R.U64 R13, R13, 0x2, R0.reuse ;  /* 0x000000020d0d7819 */ /* 0x100fe40000001200 */
[----:B------:R-:W-:Y:S02]  /*0e60*/  ISETP.GT.U32.AND.EX P0, PT, R0, RZ, PT, P0 ;  /* 0x000000ff0000720c */ /* 0x000fe40003f04100 */
[----:B------:R-:W-:-:S11]  /*0e70*/  SHF.R.U32.HI R0, RZ, 0x2, R0 ;  /* 0x00000002ff007819 */ /* 0x000fd60000011600 */
[----:B------:R-:W-:Y:S05]  /*0e80*/  @P0 BRA `(.L_x_39) ;  /* 0xfffffff000c80947 */ /* 0x000fea000383ffff */
.L_x_33:
[----:B------:R-:W-:Y:S05]  /*0e90*/  BSYNC.RECONVERGENT B0 ;  /* 0x0000000000007941 */ /* 0x000fea0003800200 */
.L_x_32:
[----:B------:R-:W-:Y:S04]  /*0ea0*/  STG.E.64 desc[UR4][R6.64+0x18], RZ ;  /* 0x000018ff06007986 */ /* 0x000fe8000c101b04 */
[----:B------:R-:W-:Y:S04]  /*0eb0*/  STG.E desc[UR4][R6.64+0x20], RZ ;  /* 0x000020ff06007986 */ /* 0x000fe8000c101904 */
[----:B------:R-:W-:Y:S01]  /*0ec0*/  STG.E.64 desc[UR4][R6.64+0x28], RZ ;  /* 0x000028ff06007986 */ /* 0x000fe2000c101b04 */
[----:B------:R-:W-:Y:S05]  /*0ed0*/  EXIT ;  /* 0x000000000000794d */ /* 0x000fea0003800000 */
.L_x_40:
        /* <DEDUP_REMOVED lines=10> */
.L_x_49:


//--------------------- .text._Z15flush_boolArrayPbi --------------------------
	.section	.text._Z15flush_boolArrayPbi,"ax",@progbits
	.align	128
        .global         _Z15flush_boolArrayPbi
        .type           _Z15flush_boolArrayPbi,@function
        .size           _Z15flush_boolArrayPbi,(.L_x_50 - _Z15flush_boolArrayPbi)
        .other          _Z15flush_boolArrayPbi,@"STO_CUDA_ENTRY STV_DEFAULT"
_Z15flush_boolArrayPbi:
.text._Z15flush_boolArrayPbi:
        /* <DEDUP_REMOVED lines=8> */
[----:B------:R-:W0:Y:S01]  /*0080*/  LDCU.64 UR6, c[0x0][0x380] ;  /* 0x00007000ff0677ac */ /* 0x000e220008000a00 */
[----:B------:R-:W1:Y:S01]  /*0090*/  LDCU.64 UR4, c[0x0][0x358] ;  /* 0x00006b00ff0477ac */ /* 0x000e620008000a00 */
[----:B0-----:R-:W-:-:S04]  /*00a0*/  IADD3 R2, P0, PT, R0, UR6, RZ ;  /* 0x0000000600027c10 */ /* 0x001fc8000ff1e0ff */
[----:B------:R-:W-:-:S05]  /*00b0*/  LEA.HI.X.SX32 R3, R0, UR7, 0x1, P0 ;  /* 0x0000000700037c11 */ /* 0x000fca00080f0eff */
[----:B-1----:R-:W-:Y:S01]  /*00c0*/  STG.E.U8 desc[UR4][R2.64], RZ ;  /* 0x000000ff02007986 */ /* 0x002fe2000c101104 */
[----:B------:R-:W-:Y:S05]  /*00d0*/  EXIT ;  /* 0x000000000000794d */ /* 0x000fea0003800000 */
.L_x_41:
        /* <DEDUP_REMOVED lines=10> */
.L_x_50:


//--------------------- .nv.global.init           --------------------------
	.section	.nv.global.init,"aw",@progbits
	.align	4
.nv.global.init:
	.type		mrg32k3aM1SubSeq,@object
	.size		mrg32k3aM1SubSeq,(mrg32k3aM2SubSeq - mrg32k3aM1SubSeq)
mrg32k3aM1SubSeq:
        /*0000*/ 	.byte	0x0b, 0xcc, 0xee, 0x04, 0x73, 0x29, 0x8b, 0x6f, 0xf6, 0x53, 0x03, 0xf6, 0x23, 0xf6, 0xea, 0xda
        /* <DEDUP_REMOVED lines=125> */
	.type		mrg32k3aM2SubSeq,@object
	.size		mrg32k3aM2SubSeq,(mrg32k3aM1 - mrg32k3aM2SubSeq)
mrg32k3aM2SubSeq:
        /* <DEDUP_REMOVED lines=126> */
	.type		mrg32k3aM1,@object
	.size		mrg32k3aM1,(mrg32k3aM1Seq - mrg32k3aM1)
mrg32k3aM1:
        /* <DEDUP_REMOVED lines=144> */
	.type		mrg32k3aM1Seq,@object
	.size		mrg32k3aM1Seq,(mrg32k3aM2 - mrg32k3aM1Seq)
mrg32k3aM1Seq:
        /* <DEDUP_REMOVED lines=144> */
	.type		mrg32k3aM2,@object
	.size		mrg32k3aM2,(mrg32k3aM2Seq - mrg32k3aM2)
mrg32k3aM2:
        /* <DEDUP_REMOVED lines=144> */
	.type		mrg32k3aM2Seq,@object
	.size		mrg32k3aM2Seq,(precalc_xorwow_matrix - mrg32k3aM2Seq)
mrg32k3aM2Seq:
        /* <DEDUP_REMOVED lines=144> */
	.type		precalc_xorwow_matrix,@object
	.size		precalc_xorwow_matrix,(precalc_xorwow_offset_matrix - precalc_xorwow_matrix)
precalc_xorwow_matrix:
        /* <DEDUP_REMOVED lines=6400> */
	.type		precalc_xorwow_offset_matrix,@object
	.size		precalc_xorwow_offset_matrix,(.L_1 - precalc_xorwow_offset_matrix)
precalc_xorwow_offset_matrix:
        /* <DEDUP_REMOVED lines=6400> */
.L_1:


//--------------------- .nv.shared.reserved.0     --------------------------
	.section	.nv.shared.reserved.0,"aw",@nobits
	.weak		__nv_reservedSMEM_offset_0_alias
	.size		__nv_reservedSMEM_offset_0_alias, 0, 64
	.other		__nv_reservedSMEM_offset_0_alias,@"STO_CUDA_RESERVED_SHARED STV_DEFAULT"
__nv_reservedSMEM_offset_0_alias:
	.zero		0
	.zero		64


//--------------------- .nv.global                --------------------------
	.section	.nv.global,"aw",@nobits
.nv.global:
	.type		_ZN34_INTERNAL_50c043e6_4_k_cu_73c0d4156thrust24THRUST_300001_SM_1000_NS12placeholders2_8E,@object
	.size		_ZN34_INTERNAL_50c043e6_4_k_cu_73c0d4156thrust24THRUST_300001_SM_1000_NS12placeholders2_8E,(_ZN34_INTERNAL_50c043e6_4_k_cu_73c0d4154cuda3std3__436_GLOBAL__N__50c043e6_4_k_cu_73c0d4156ignoreE - _ZN34_INTERNAL_50c043e6_4_k_cu_73c0d4156thrust24THRUST_300001_SM_1000_NS12placeholders2_8E)
_ZN34_INTERNAL_50c043e6_4_k_cu_73c0d4156thrust24THRUST_300001_SM_1000_NS12placeholders2_8E:
	.zero		1
	.type		_ZN34_INTERNAL_50c043e6_4_k_cu_73c0d4154cuda3std3__436_GLOBAL__N__50c043e6_4_k_cu_73c0d4156ignoreE,@object
	.size		_ZN34_INTERNAL_50c043e6_4_k_cu_73c0d4154cuda3std3__436_GLOBAL__N__50c043e6_4_k_cu_73c0d4156ignoreE,(_ZN34_INTERNAL_50c043e6_4_k_cu_73c0d4154cuda3std6ranges3__45__cpo4dataE - _ZN34_INTERNAL_50c043e6_4_k_cu_73c0d4154cuda3std3__436_GLOBAL__N__50c043e6_4_k_cu_73c0d4156ignoreE)
_ZN34_INTERNAL_50c043e6_4_k_cu_73c0d4154cuda3std3__436_GLOBAL__N__50c043e6_4_k_cu_73c0d4156ignoreE:
	.zero		1
	.type		_ZN34_INTERNAL_50c043e6_4_k_cu_73c0d4154cuda3std6ranges3__45__cpo4dataE,@object
	.size		_ZN34_INTERNAL_50c043e6_4_k_cu_73c0d4154cuda3std6ranges3__45__cpo4dataE,(_ZN34_INTERNAL_50c043e6_4_k_cu_73c0d4156thrust24THRUST_300001_SM_1000_NS6system3cpp3parE - _ZN34_INTERNAL_50c043e6_4_k_cu_73c0d4154cuda3std6ranges3__45__cpo4dataE)
_ZN34_INTERNAL_50c043e6_4_k_cu_73c0d4154cuda3std6ranges3__45__cpo4dataE:
	.zero		1
	.type		_ZN34_INTERNAL_50c043e6_4_k_cu_73c0d4156thrust24THRUST_300001_SM_1000_NS6system3cpp3parE,@object
	.size		_ZN34_INTERNAL_50c043e6_4_k_cu_73c0d4156thrust24THRUST_300001_SM_1000_NS6system3cpp3parE,(_ZN34_INTERNAL_50c043e6_4_k_cu_73c0d4154cuda3std3__45__cpo5beginE - _ZN34_INTERNAL_50c043e6_4_k_cu_73c0d4156thrust24THRUST_300001_SM_1000_NS6system3cpp3parE)
_ZN34_INTERNAL_50c043e6_4_k_cu_73c0d4156thrust24THRUST_300001_SM_1000_NS6system3cpp3parE:
	.zero		1
	.type		_ZN34_INTERNAL_50c043e6_4_k_cu_73c0d4154cuda3std3__45__cpo5beginE,@object
	.size		_ZN34_INTERNAL_50c043e6_4_k_cu_73c0d4154cuda3std3__45__cpo5beginE,(_ZN34_INTERNAL_50c043e6_4_k_cu_73c0d4154cuda3std6ranges3__45__cpo5beginE - _ZN34_INTERNAL_50c043e6_4_k_cu_73c0d4154cuda3std3__45__cpo5beginE)
_ZN34_INTERNAL_50c043e6_4_k_cu_73c0d4154cuda3std3__45__cpo5beginE:
	.zero		1
	.type		_ZN34_INTERNAL_50c043e6_4_k_cu_73c0d4154cuda3std6ranges3__45__cpo5beginE,@object
	.size		_ZN34_INTERNAL_50c043e6_4_k_cu_73c0d4154cuda3std6ranges3__45__cpo5beginE,(_ZN34_INTERNAL_50c043e6_4_k_cu_73c0d4156thrust24THRUST_300001_SM_1000_NS6deviceE - _ZN34_INTERNAL_50c043e6_4_k_cu_73c0d4154cuda3std6ranges3__45__cpo5beginE)
_ZN34_INTERNAL_50c043e6_4_k_cu_73c0d4154cuda3std6ranges3__45__cpo5beginE:
	.zero		1
	.type		_ZN34_INTERNAL_50c043e6_4_k_cu_73c0d4156thrust24THRUST_300001_SM_1000_NS6deviceE,@object
	.size		_ZN34_INTERNAL_50c043e6_4_k_cu_73c0d4156thrust24THRUST_300001_SM_1000_NS6deviceE,(_ZN34_INTERNAL_50c043e6_4_k_cu_73c0d4154cuda3std3__47nulloptE - _ZN34_INTERNAL_50c043e6_4_k_cu_73c0d4156thrust24THRUST_300001_SM_1000_NS6deviceE)
_ZN34_INTERNAL_50c043e6_4_k_cu_73c0d4156thrust24THRUST_300001_SM_1000_NS6deviceE:
	.zero		1
	.type		_ZN34_INTERNAL_50c043e6_4_k_cu_73c0d4154cuda3std3__47nulloptE,@object
	.size		_ZN34_INTERNAL_50c043e6_4_k_cu_73c0d4154cuda3std3__47nulloptE,(_ZN34_INTERNAL_50c043e6_4_k_cu_73c0d4154cuda3std6ranges3__45__cpo8distanceE - _ZN34_INTERNAL_50c043e6_4_k_cu_73c0d4154cuda3std3__47nulloptE)
_ZN34_INTERNAL_50c043e6_4_k_cu_73c0d4154cuda3std3__47nulloptE:
	.zero		1
	.type		_ZN34_INTERNAL_50c043e6_4_k_cu_73c0d4154cuda3std6ranges3__45__cpo8distanceE,@object
	.size		_ZN34_INTERNAL_50c043e6_4_k_cu_73c0d4154cuda3std6ranges3__45__cpo8distanceE,(_ZN34_INTERNAL_50c043e6_4_k_cu_73c0d4156thrust24THRUST_300001_SM_1000_NS12placeholders2_4E - _ZN34_INTERNAL_50c043e6_4_k_cu_73c0d4154cuda3std6ranges3__45__cpo8distanceE)
_ZN34_INTERNAL_50c043e6_4_k_cu_73c0d4154cuda3std6ranges3__45__cpo8distanceE:
	.zero		1
	.type		_ZN34_INTERNAL_50c043e6_4_k_cu_73c0d4156thrust24THRUST_300001_SM_1000_NS12placeholders2_4E,@object
	.size		_ZN34_INTERNAL_50c043e6_4_k_cu_73c0d4156thrust24THRUST_300001_SM_1000_NS12placeholders2_4E,(_ZN34_INTERNAL_50c043e6_4_k_cu_73c0d4154cuda3std3__45__cpo6rbeginE - _ZN34_INTERNAL_50c043e6_4_k_cu_73c0d4156thrust24THRUST_300001_SM_1000_NS12placeholders2_4E)
_ZN34_INTERNAL_50c043e6_4_k_cu_73c0d4156thrust24THRUST_300001_SM_1000_NS12placeholders2_4E:
	.zero		1
	.type		_ZN34_INTERNAL_50c043e6_4_k_cu_73c0d4154cuda3std3__45__cpo6rbeginE,@object
	.size		_ZN34_INTERNAL_50c043e6_4_k_cu_73c0d4154cuda3std3__45__cpo6rbeginE,(_ZN34_INTERNAL_50c043e6_4_k_cu_73c0d4154cuda3std6ranges3__45__cpo7advanceE - _ZN34_INTERNAL_50c043e6_4_k_cu_73c0d4154cuda3std3__45__cpo6rbeginE)
_ZN34_INTERNAL_50c043e6_4_k_cu_73c0d4154cuda3std3__45__cpo6rbeginE:
	.zero		1
	.type		_ZN34_INTERNAL_50c043e6_4_k_cu_73c0d4154cuda3std6ranges3__45__cpo7advanceE,@object
	.size		_ZN34_INTERNAL_50c043e6_4_k_cu_73c0d4154cuda3std6ranges3__45__cpo7advanceE,(_ZN34_INTERNAL_50c043e6_4_k_cu_73c0d4156thrust24THRUST_300001_SM_1000_NS12placeholders3_10E - _ZN34_INTERNAL_50c043e6_4_k_cu_73c0d4154cuda3std6ranges3__45__cpo7advanceE)
_ZN34_INTERNAL_50c043e6_4_k_cu_73c0d4154cuda3std6ranges3__45__cpo7advanceE:
	.zero		1
	.type		_ZN34_INTERNAL_50c043e6_4_k_cu_73c0d4156thrust24THRUST_300001_SM_1000_NS12placeholders3_10E,@object
	.size		_ZN34_INTERNAL_50c043e6_4_k_cu_73c0d4156thrust24THRUST_300001_SM_1000_NS12placeholders3_10E,(_ZN34_INTERNAL_50c043e6_4_k_cu_73c0d4154cuda3std3__48in_placeE - _ZN34_INTERNAL_50c043e6_4_k_cu_73c0d4156thrust24THRUST_300001_SM_1000_NS12placeholders3_10E)
_ZN34_INTERNAL_50c043e6_4_k_cu_73c0d4156thrust24THRUST_300001_SM_1000_NS12placeholders3_10E:
	.zero		1
	.type		_ZN34_INTERNAL_50c043e6_4_k_cu_73c0d4154cuda3std3__48in_placeE,@object
	.size		_ZN34_INTERNAL_50c043e6_4_k_cu_73c0d4154cuda3std3__48in_placeE,(_ZN34_INTERNAL_50c043e6_4_k_cu_73c0d4154cuda3std6ranges3__45__cpo4sizeE - _ZN34_INTERNAL_50c043e6_4_k_cu_73c0d4154cuda3std3__48in_placeE)
_ZN34_INTERNAL_50c043e6_4_k_cu_73c0d4154cuda3std3__48in_placeE:
	.zero		1
	.type		_ZN34_INTERNAL_50c043e6_4_k_cu_73c0d4154cuda3std6ranges3__45__cpo4sizeE,@object
	.size		_ZN34_INTERNAL_50c043e6_4_k_cu_73c0d4154cuda3std6ranges3__45__cpo4sizeE,(_ZN34_INTERNAL_50c043e6_4_k_cu_73c0d4156thrust24THRUST_300001_SM_1000_NS12placeholders2_2E - _ZN34_INTERNAL_50c043e6_4_k_cu_73c0d4154cuda3std6ranges3__45__cpo4sizeE)
_ZN34_INTERNAL_50c043e6_4_k_cu_73c0d4154cuda3std6ranges3__45__cpo4sizeE:
	.zero		1
	.type		_ZN34_INTERNAL_50c043e6_4_k_cu_73c0d4156thrust24THRUST_300001_SM_1000_NS12placeholders2_2E,@object
	.size		_ZN34_INTERNAL_50c043e6_4_k_cu_73c0d4156thrust24THRUST_300001_SM_1000_NS12placeholders2_2E,(_ZN34_INTERNAL_50c043e6_4_k_cu_73c0d4154cuda3std3__45__cpo6cbeginE - _ZN34_INTERNAL_50c043e6_4_k_cu_73c0d4156thrust24THRUST_300001_SM_1000_NS12placeholders2_2E)
_ZN34_INTERNAL_50c043e6_4_k_cu_73c0d4156thrust24THRUST_300001_SM_1000_NS12placeholders2_2E:
	.zero		1
	.type		_ZN34_INTERNAL_50c043e6_4_k_cu_73c0d4154cuda3std3__45__cpo6cbeginE,@object
	.size		_ZN34_INTERNAL_50c043e6_4_k_cu_73c0d4154cuda3std3__45__cpo6cbeginE,(_ZN34_INTERNAL_50c043e6_4_k_cu_73c0d4154cuda3std6ranges3__45__cpo6cbeginE - _ZN34_INTERNAL_50c043e6_4_k_cu_73c0d4154cuda3std3__45__cpo6cbeginE)
_ZN34_INTERNAL_50c043e6_4_k_cu_73c0d4154cuda3std3__45__cpo6cbeginE:
	.zero		1
	.type		_ZN34_INTERNAL_50c043e6_4_k_cu_73c0d4154cuda3std6ranges3__45__cpo6cbeginE,@object
	.size		_ZN34_INTERNAL_50c043e6_4_k_cu_73c0d4154cuda3std6ranges3__45__cpo6cbeginE,(_ZN34_INTERNAL_50c043e6_4_k_cu_73c0d4156thrust24THRUST_300001_SM_1000_NS12placeholders2_6E - _ZN34_INTERNAL_50c043e6_4_k_cu_73c0d4154cuda3std6ranges3__45__cpo6cbeginE)
_ZN34_INTERNAL_50c043e6_4_k_cu_73c0d4154cuda3std6ranges3__45__cpo6cbeginE:
	.zero		1
	.type		_ZN34_INTERNAL_50c043e6_4_k_cu_73c0d4156thrust24THRUST_300001_SM_1000_NS12placeholders2_6E,@object
	.size		_ZN34_INTERNAL_50c043e6_4_k_cu_73c0d4156thrust24THRUST_300001_SM_1000_NS12placeholders2_6E,(_ZN34_INTERNAL_50c043e6_4_k_cu_73c0d4154cuda3std3__45__cpo7crbeginE - _ZN34_INTERNAL_50c043e6_4_k_cu_73c0d4156thrust24THRUST_300001_SM_1000_NS12placeholders2_6E)
_ZN34_INTERNAL_50c043e6_4_k_cu_73c0d4156thrust24THRUST_300001_SM_1000_NS12placeholders2_6E:
	.zero		1
	.type		_ZN34_INTERNAL_50c043e6_4_k_cu_73c0d4154cuda3std3__45__cpo7crbeginE,@object
	.size		_ZN34_INTERNAL_50c043e6_4_k_cu_73c0d4154cuda3std3__45__cpo7crbeginE,(_ZN34_INTERNAL_50c043e6_4_k_cu_73c0d4154cuda3std6ranges3__45__cpo4nextE - _ZN34_INTERNAL_50c043e6_4_k_cu_73c0d4154cuda3std3__45__cpo7crbeginE)
_ZN34_INTERNAL_50c043e6_4_k_cu_73c0d4154cuda3std3__45__cpo7crbeginE:
	.zero		1
	.type		_ZN34_INTERNAL_50c043e6_4_k_cu_73c0d4154cuda3std6ranges3__45__cpo4nextE,@object
	.size		_ZN34_INTERNAL_50c043e6_4_k_cu_73c0d4154cuda3std6ranges3__45__cpo4nextE,(_ZN34_INTERNAL_50c043e6_4_k_cu_73c0d4154cuda3std6ranges3__45__cpo4swapE - _ZN34_INTERNAL_50c043e6_4_k_cu_73c0d4154cuda3std6ranges3__45__cpo4nextE)
_ZN34_INTERNAL_50c043e6_4_k_cu_73c0d4154cuda3std6ranges3__45__cpo4nextE:
	.zero		1
	.type		_ZN34_INTERNAL_50c043e6_4_k_cu_73c0d4154cuda3std6ranges3__45__cpo4swapE,@object
	.size		_ZN34_INTERNAL_50c043e6_4_k_cu_73c0d4154cuda3std6ranges3__45__cpo4swapE,(_ZN34_INTERNAL_50c043e6_4_k_cu_73c0d4156thrust24THRUST_300001_SM_1000_NS8cuda_cub10par_nosyncE - _ZN34_INTERNAL_50c043e6_4_k_cu_73c0d4154cuda3std6ranges3__45__cpo4swapE)
_ZN34_INTERNAL_50c043e6_4_k_cu_73c0d4154cuda3std6ranges3__45__cpo4swapE:
	.zero		1
	.type		_ZN34_INTERNAL_50c043e6_4_k_cu_73c0d4156thrust24THRUST_300001_SM_1000_NS8cuda_cub10par_nosyncE,@object
	.size		_ZN34_INTERNAL_50c043e6_4_k_cu_73c0d4156thrust24THRUST_300001_SM_1000_NS8cuda_cub10par_nosyncE,(_ZN34_INTERNAL_50c043e6_4_k_cu_73c0d4156thrust24THRUST_300001_SM_1000_NS3seqE - _ZN34_INTERNAL_50c043e6_4_k_cu_73c0d4156thrust24THRUST_300001_SM_1000_NS8cuda_cub10par_nosyncE)
_ZN34_INTERNAL_50c043e6_4_k_cu_73c0d4156thrust24THRUST_300001_SM_1000_NS8cuda_cub10par_nosyncE:
	.zero		1
	.type		_ZN34_INTERNAL_50c043e6_4_k_cu_73c0d4156thrust24THRUST_300001_SM_1000_NS3seqE,@object
	.size		_ZN34_INTERNAL_50c043e6_4_k_cu_73c0d4156thrust24THRUST_300001_SM_1000_NS3seqE,(_ZN34_INTERNAL_50c043e6_4_k_cu_73c0d4154cuda3std3__420unreachable_sentinelE - _ZN34_INTERNAL_50c043e6_4_k_cu_73c0d4156thrust24THRUST_300001_SM_1000_NS3seqE)
_ZN34_INTERNAL_50c043e6_4_k_cu_73c0d4156thrust24THRUST_300001_SM_1000_NS3seqE:
	.zero		1
	.type		_ZN34_INTERNAL_50c043e6_4_k_cu_73c0d4154cuda3std3__420unreachable_sentinelE,@object
	.size		_ZN34_INTERNAL_50c043e6_4_k_cu_73c0d4154cuda3std3__420unreachable_sentinelE,(_ZN34_INTERNAL_50c043e6_4_k_cu_73c0d4154cuda3std6ranges3__45__cpo5ssizeE - _ZN34_INTERNAL_50c043e6_4_k_cu_73c0d4154cuda3std3__420unreachable_sentinelE)
_ZN34_INTERNAL_50c043e6_4_k_cu_73c0d4154cuda3std3__420unreachable_sentinelE:
	.zero		1
	.type		_ZN34_INTERNAL_50c043e6_4_k_cu_73c0d4154cuda3std6ranges3__45__cpo5ssizeE,@object
	.size		_ZN34_INTERNAL_50c043e6_4_k_cu_73c0d4154cuda3std6ranges3__45__cpo5ssizeE,(_ZN34_INTERNAL_50c043e6_4_k_cu_73c0d4156thrust24THRUST_300001_SM_1000_NS12placeholders2_3E - _ZN34_INTERNAL_50c043e6_4_k_cu_73c0d4154cuda3std6ranges3__45__cpo5ssizeE)
_ZN34_INTERNAL_50c043e6_4_k_cu_73c0d4154cuda3std6ranges3__45__cpo5ssizeE:
	.zero		1
	.type		_ZN34_INTERNAL_50c043e6_4_k_cu_73c0d4156thrust24THRUST_300001_SM_1000_NS12placeholders2_3E,@object
	.size		_ZN34_INTERNAL_50c043e6_4_k_cu_73c0d4156thrust24THRUST_300001_SM_1000_NS12placeholders2_3E,(_ZN34_INTERNAL_50c043e6_4_k_cu_73c0d4154cuda3std3__45__cpo4cendE - _ZN34_INTERNAL_50c043e6_4_k_cu_73c0d4156thrust24THRUST_300001_SM_1000_NS12placeholders2_3E)
_ZN34_INTERNAL_50c043e6_4_k_cu_73c0d4156thrust24THRUST_300001_SM_1000_NS12placeholders2_3E:
	.zero		1
	.type		_ZN34_INTERNAL_50c043e6_4_k_cu_73c0d4154cuda3std3__45__cpo4cendE,@object
	.size		_ZN34_INTERNAL_50c043e6_4_k_cu_73c0d4154cuda3std3__45__cpo4cendE,(_ZN34_INTERNAL_50c043e6_4_k_cu_73c0d4154cuda3std6ranges3__45__cpo4cendE - _ZN34_INTERNAL_50c043e6_4_k_cu_73c0d4154cuda3std3__45__cpo4cendE)
_ZN34_INTERNAL_50c043e6_4_k_cu_73c0d4154cuda3std3__45__cpo4cendE:
	.zero		1
	.type		_ZN34_INTERNAL_50c043e6_4_k_cu_73c0d4154cuda3std6ranges3__45__cpo4cendE,@object
	.size		_ZN34_INTERNAL_50c043e6_4_k_cu_73c0d4154cuda3std6ranges3__45__cpo4cendE,(_ZN34_INTERNAL_50c043e6_4_k_cu_73c0d4156thrust24THRUST_300001_SM_1000_NS12placeholders2_7E - _ZN34_INTERNAL_50c043e6_4_k_cu_73c0d4154cuda3std6ranges3__45__cpo4cendE)
_ZN34_INTERNAL_50c043e6_4_k_cu_73c0d4154cuda3std6ranges3__45__cpo4cendE:
	.zero		1
	.type		_ZN34_INTERNAL_50c043e6_4_k_cu_73c0d4156thrust24THRUST_300001_SM_1000_NS12placeholders2_7E,@object
	.size		_ZN34_INTERNAL_50c043e6_4_k_cu_73c0d4156thrust24THRUST_300001_SM_1000_NS12placeholders2_7E,(_ZN34_INTERNAL_50c043e6_4_k_cu_73c0d4154cuda3std3__45__cpo5crendE - _ZN34_INTERNAL_50c043e6_4_k_cu_73c0d4156thrust24THRUST_300001_SM_1000_NS12placeholders2_7E)
_ZN34_INTERNAL_50c043e6_4_k_cu_73c0d4156thrust24THRUST_300001_SM_1000_NS12placeholders2_7E:
	.zero		1
	.type		_ZN34_INTERNAL_50c043e6_4_k_cu_73c0d4154cuda3std3__45__cpo5crendE,@object
	.size		_ZN34_INTERNAL_50c043e6_4_k_cu_73c0d4154cuda3std3__45__cpo5crendE,(_ZN34_INTERNAL_50c043e6_4_k_cu_73c0d4154cuda3std6ranges3__45__cpo4prevE - _ZN34_INTERNAL_50c043e6_4_k_cu_73c0d4154cuda3std3__45__cpo5crendE)
_ZN34_INTERNAL_50c043e6_4_k_cu_73c0d4154cuda3std3__45__cpo5crendE:
	.zero		1
	.type		_ZN34_INTERNAL_50c043e6_4_k_cu_73c0d4154cuda3std6ranges3__45__cpo4prevE,@object
	.size		_ZN34_INTERNAL_50c043e6_4_k_cu_73c0d4154cuda3std6ranges3__45__cpo4prevE,(_ZN34_INTERNAL_50c043e6_4_k_cu_73c0d4154cuda3std6ranges3__45__cpo9iter_moveE - _ZN34_INTERNAL_50c043e6_4_k_cu_73c0d4154cuda3std6ranges3__45__cpo4prevE)
_ZN34_INTERNAL_50c043e6_4_k_cu_73c0d4154cuda3std6ranges3__45__cpo4prevE:
	.zero		1
	.type		_ZN34_INTERNAL_50c043e6_4_k_cu_73c0d4154cuda3std6ranges3__45__cpo9iter_moveE,@object
	.size		_ZN34_INTERNAL_50c043e6_4_k_cu_73c0d4154cuda3std6ranges3__45__cpo9iter_moveE,(_ZN34_INTERNAL_50c043e6_4_k_cu_73c0d4156thrust24THRUST_300001_SM_1000_NS6system6detail10sequential3seqE - _ZN34_INTERNAL_50c043e6_4_k_cu_73c0d4154cuda3std6ranges3__45__cpo9iter_moveE)
_ZN34_INTERNAL_50c043e6_4_k_cu_73c0d4154cuda3std6ranges3__45__cpo9iter_moveE:
	.zero		1
	.type		_ZN34_INTERNAL_50c043e6_4_k_cu_73c0d4156thrust24THRUST_300001_SM_1000_NS6system6detail10sequential3seqE,@object
	.size		_ZN34_INTERNAL_50c043e6_4_k_cu_73c0d4156thrust24THRUST_300001_SM_1000_NS6system6detail10sequential3seqE,(_ZN34_INTERNAL_50c043e6_4_k_cu_73c0d4156thrust24THRUST_300001_SM_1000_NS12placeholders2_9E - _ZN34_INTERNAL_50c043e6_4_k_cu_73c0d4156thrust24THRUST_300001_SM_1000_NS6system6detail10sequential3seqE)
_ZN34_INTERNAL_50c043e6_4_k_cu_73c0d4156thrust24THRUST_300001_SM_1000_NS6system6detail10sequential3seqE:
	.zero		1
	.type		_ZN34_INTERNAL_50c043e6_4_k_cu_73c0d4156thrust24THRUST_300001_SM_1000_NS12placeholders2_9E,@object
	.size		_ZN34_INTERNAL_50c043e6_4_k_cu_73c0d4156thrust24THRUST_300001_SM_1000_NS12placeholders2_9E,(_ZN34_INTERNAL_50c043e6_4_k_cu_73c0d4154cuda3std3__419piecewise_constructE - _ZN34_INTERNAL_50c043e6_4_k_cu_73c0d4156thrust24THRUST_300001_SM_1000_NS12placeholders2_9E)
_ZN34_INTERNAL_50c043e6_4_k_cu_73c0d4156thrust24THRUST_300001_SM_1000_NS12placeholders2_9E:
	.zero		1
	.type		_ZN34_INTERNAL_50c043e6_4_k_cu_73c0d4154cuda3std3__419piecewise_constructE,@object
	.size		_ZN34_INTERNAL_50c043e6_4_k_cu_73c0d4154cuda3std3__419piecewise_constructE,(_ZN34_INTERNAL_50c043e6_4_k_cu_73c0d4154cuda3std6ranges3__45__cpo5cdataE - _ZN34_INTERNAL_50c043e6_4_k_cu_73c0d4154cuda3std3__419piecewise_constructE)
_ZN34_INTERNAL_50c043e6_4_k_cu_73c0d4154cuda3std3__419piecewise_constructE:
	.zero		1
	.type		_ZN34_INTERNAL_50c043e6_4_k_cu_73c0d4154cuda3std6ranges3__45__cpo5cdataE,@object
	.size		_ZN34_INTERNAL_50c043e6_4_k_cu_73c0d4154cuda3std6ranges3__45__cpo5cdataE,(_ZN34_INTERNAL_50c043e6_4_k_cu_73c0d4156thrust24THRUST_300001_SM_1000_NS12placeholders2_1E - _ZN34_INTERNAL_50c043e6_4_k_cu_73c0d4154cuda3std6ranges3__45__cpo5cdataE)
_ZN34_INTERNAL_50c043e6_4_k_cu_73c0d4154cuda3std6ranges3__45__cpo5cdataE:
	.zero		1
	.type		_ZN34_INTERNAL_50c043e6_4_k_cu_73c0d4156thrust24THRUST_300001_SM_1000_NS12placeholders2_1E,@object
	.size		_ZN34_INTERNAL_50c043e6_4_k_cu_73c0d4156thrust24THRUST_300001_SM_1000_NS12placeholders2_1E,(_ZN34_INTERNAL_50c043e6_4_k_cu_73c0d4154cuda3std3__45__cpo3endE - _ZN34_INTERNAL_50c043e6_4_k_cu_73c0d4156thrust24THRUST_300001_SM_1000_NS12placeholders2_1E)
_ZN34_INTERNAL_50c043e6_4_k_cu_73c0d4156thrust24THRUST_300001_SM_1000_NS12placeholders2_1E:
	.zero		1
	.type		_ZN34_INTERNAL_50c043e6_4_k_cu_73c0d4154cuda3std3__45__cpo3endE,@object
	.size		_ZN34_INTERNAL_50c043e6_4_k_cu_73c0d4154cuda3std3__45__cpo3endE,(_ZN34_INTERNAL_50c043e6_4_k_cu_73c0d4154cuda3std6ranges3__45__cpo3endE - _ZN34_INTERNAL_50c043e6_4_k_cu_73c0d4154cuda3std3__45__cpo3endE)
_ZN34_INTERNAL_50c043e6_4_k_cu_73c0d4154cuda3std3__45__cpo3endE:
	.zero		1
	.type		_ZN34_INTERNAL_50c043e6_4_k_cu_73c0d4154cuda3std6ranges3__45__cpo3endE,@object
	.size		_ZN34_INTERNAL_50c043e6_4_k_cu_73c0d4154cuda3std6ranges3__45__cpo3endE,(_ZN34_INTERNAL_50c043e6_4_k_cu_73c0d4156thrust24THRUST_300001_SM_1000_NS12placeholders2_5E - _ZN34_INTERNAL_50c043e6_4_k_cu_73c0d4154cuda3std6ranges3__45__cpo3endE)
_ZN34_INTERNAL_50c043e6_4_k_cu_73c0d4154cuda3std6ranges3__45__cpo3endE:
	.zero		1
	.type		_ZN34_INTERNAL_50c043e6_4_k_cu_73c0d4156thrust24THRUST_300001_SM_1000_NS12placeholders2_5E,@object
	.size		_ZN34_INTERNAL_50c043e6_4_k_cu_73c0d4156thrust24THRUST_300001_SM_1000_NS12placeholders2_5E,(_ZN34_INTERNAL_50c043e6_4_k_cu_73c0d4154cuda3std3__45__cpo4rendE - _ZN34_INTERNAL_50c043e6_4_k_cu_73c0d4156thrust24THRUST_300001_SM_1000_NS12placeholders2_5E)
_ZN34_INTERNAL_50c043e6_4_k_cu_73c0d4156thrust24THRUST_300001_SM_1000_NS12placeholders2_5E:
	.zero		1
	.type		_ZN34_INTERNAL_50c043e6_4_k_cu_73c0d4154cuda3std3__45__cpo4rendE,@object
	.size		_ZN34_INTERNAL_50c043e6_4_k_cu_73c0d4154cuda3std3__45__cpo4rendE,(_ZN34_INTERNAL_50c043e6_4_k_cu_73c0d4154cuda3std6ranges3__45__cpo9iter_swapE - _ZN34_INTERNAL_50c043e6_4_k_cu_73c0d4154cuda3std3__45__cpo4rendE)
_ZN34_INTERNAL_50c043e6_4_k_cu_73c0d4154cuda3std3__45__cpo4rendE:
	.zero		1
	.type		_ZN34_INTERNAL_50c043e6_4_k_cu_73c0d4154cuda3std6ranges3__45__cpo9iter_swapE,@object
	.size		_ZN34_INTERNAL_50c043e6_4_k_cu_73c0d4154cuda3std6ranges3__45__cpo9iter_swapE,(_ZN34_INTERNAL_50c043e6_4_k_cu_73c0d4154cuda3std3__48unexpectE - _ZN34_INTERNAL_50c043e6_4_k_cu_73c0d4154cuda3std6ranges3__45__cpo9iter_swapE)
_ZN34_INTERNAL_50c043e6_4_k_cu_73c0d4154cuda3std6ranges3__45__cpo9iter_swapE:
	.zero		1
	.type		_ZN34_INTERNAL_50c043e6_4_k_cu_73c0d4154cuda3std3__48unexpectE,@object
	.size		_ZN34_INTERNAL_50c043e6_4_k_cu_73c0d4154cuda3std3__48unexpectE,(_ZN34_INTERNAL_50c043e6_4_k_cu_73c0d4156thrust24THRUST_300001_SM_1000_NS8cuda_cub3parE - _ZN34_INTERNAL_50c043e6_4_k_cu_73c0d4154cuda3std3__48unexpectE)
_ZN34_INTERNAL_50c043e6_4_k_cu_73c0d4154cuda3std3__48unexpectE:
	.zero		1
	.type		_ZN34_INTERNAL_50c043e6_4_k_cu_73c0d4156thrust24THRUST_300001_SM_1000_NS8cuda_cub3parE,@object
	.size		_ZN34_INTERNAL_50c043e6_4_k_cu_73c0d4156thrust24THRUST_300001_SM_1000_NS8cuda_cub3parE,(.L_38 - _ZN34_INTERNAL_50c043e6_4_k_cu_73c0d4156thrust24THRUST_300001_SM_1000_NS8cuda_cub3parE)
_ZN34_INTERNAL_50c043e6_4_k_cu_73c0d4156thrust24THRUST_300001_SM_1000_NS8cuda_cub3parE:
	.zero		1
.L_38:


//--------------------- .nv.constant0._ZN3cub18CUB_300001_SM_10006detail11EmptyKernelIvEEvv --------------------------
	.section	.nv.constant0._ZN3cub18CUB_300001_SM_10006detail11EmptyKernelIvEEvv,"a",@progbits
	.sectionflags	@""
	.align	4
.nv.constant0._ZN3cub18CUB_300001_SM_10006detail11EmptyKernelIvEEvv:
	.zero		896


//--------------------- .nv.constant0._Z11update_qlenPiiS_ --------------------------
	.section	.nv.constant0._Z11update_qlenPiiS_,"a",@progbits
	.sectionflags	@""
	.align	4
.nv.constant0._Z11update_qlenPiiS_:
	.zero		920


//--------------------- .nv.constant0._Z9normalisePfii --------------------------
	.section	.nv.constant0._Z9normalisePfii,"a",@progbits
	.sectionflags	@""
	.align	4
.nv.constant0._Z9normalisePfii:
	.zero		912


//--------------------- .nv.constant0._Z18update_eta_by_qLenPfS_PiiPbii --------------------------
	.section	.nv.constant0._Z18update_eta_by_qLenPfS_PiiPbii,"a",@progbits
	.sectionflags	@""
	.align	4
.nv.constant0._Z18update_eta_by_qLenPfS_PiiPbii:
	.zero		944


//--------------------- .nv.constant0._Z15processMessagesPiS_PfP7messageiiS0_S_iP17curandStateXORWOWPbiS_ --------------------------
	.section	.nv.constant0._Z15processMessagesPiS_PfP7messageiiS0_S_iP17curandStateXORWOWPbiS_,"a",@progbits
	.sectionflags	@""
	.align	4
.nv.constant0._Z15processMessagesPiS_PfP7messageiiS0_S_iP17curandStateXORWOWPbiS_:
	.zero		992


//--------------------- .nv.constant0._Z12setup_kernelP17curandStateXORWOWm --------------------------
	.section	.nv.constant0._Z12setup_kernelP17curandStateXORWOWm,"a",@progbits
	.sectionflags	@""
	.align	4
.nv.constant0._Z12setup_kernelP17curandStateXORWOWm:
	.zero		912


//--------------------- .nv.constant0._Z15flush_boolArrayPbi --------------------------
	.section	.nv.constant0._Z15flush_boolArrayPbi,"a",@progbits
	.sectionflags	@""
	.align	4
.nv.constant0._Z15flush_boolArrayPbi:
	.zero		908


//--------------------- SYMBOLS --------------------------

	.type		.nv.reservedSmem.offset0,@object
	.size		.nv.reservedSmem.offset0,0x4
